// auto-generated by cutlass_sweep.conv — config: {"arch": "sm_100", "cluster_m": 2, "cluster_n": 1, "conv_kind": "wgrad", "dtype": "fp16", "ndim": 2, "tile_k": 64, "tile_m": 64, "tile_n": 128}
#include "cutlass/cutlass.h"
#include "cute/tensor.hpp"
#include "cutlass/kernel_hardware_info.hpp"
#include "cutlass/conv/convolution.h"
#include "cutlass/conv/dispatch_policy.hpp"
#include "cutlass/conv/collective/collective_builder.hpp"
#include "cutlass/conv/kernel/conv_universal.hpp"
#include "cutlass/conv/device/conv_universal_adapter.hpp"
#include "cutlass/epilogue/collective/collective_builder.hpp"

using namespace cute;
using Elem = cutlass::half_t;
using Acc  = float;
using LayoutAB = cutlass::layout::TensorNHWC;
using LayoutC  = cutlass::layout::TensorKCSR;
constexpr auto ConvOp = cutlass::conv::Operator::kWgrad;
using TileShape    = Shape<_64, Shape<_128>, Shape<_64>>;
using ClusterShape = Shape<_2, _1, _1>;

using CollectiveEpilogue = typename cutlass::epilogue::collective::CollectiveBuilder<
    cutlass::arch::Sm100, cutlass::arch::OpClassTensorOp,
    TileShape, ClusterShape,
    cutlass::epilogue::collective::EpilogueTileAuto,
    Acc, Acc,
    Elem, LayoutC, 128 / cutlass::sizeof_bits<Elem>::value,
    Elem, LayoutC, 128 / cutlass::sizeof_bits<Elem>::value,
    cutlass::epilogue::collective::EpilogueScheduleAuto
  >::CollectiveOp;

using CollectiveMainloop = typename cutlass::conv::collective::CollectiveBuilder<
    cutlass::arch::Sm100, cutlass::arch::OpClassTensorOp, ConvOp,
    Elem, LayoutAB, 128 / cutlass::sizeof_bits<Elem>::value,
    Elem, LayoutAB, 128 / cutlass::sizeof_bits<Elem>::value,
    Acc,
    TileShape, ClusterShape,
    cutlass::conv::collective::StageCountAutoCarveout<
        static_cast<int>(sizeof(typename CollectiveEpilogue::SharedStorage))>,
    cutlass::conv::collective::KernelScheduleAuto
  >::CollectiveOp;

using ProblemShape = cutlass::conv::ConvProblemShape<
    ConvOp, CollectiveMainloop::DispatchPolicy::NumSpatialDimensions>;
using ConvKernel = cutlass::conv::kernel::ConvUniversal<
    ProblemShape, CollectiveMainloop, CollectiveEpilogue>;
using Conv = cutlass::conv::device::ConvUniversalAdapter<ConvKernel>;

auto* _anchor = &cutlass::device_kernel<ConvKernel>;


// ===== COMPILED SASS (sm_100a) =====

	.target	sm_100a

	.elftype	@"ET_EXEC"


//--------------------- .note.nv.tkinfo           --------------------------
	.section	.note.nv.tkinfo,"",@"SHT_NOTE"
	.sectionflags	@"SHF_NOTE_NV_TKINFO"
	.tkinfo
        /*0018*/ 	.word	0x00000002
        /*0030*/ 	.string	""
        /*0030*/ 	.string	"ptxas"
        /*0030*/ 	.string	"Cuda compilation tools, release 13.0, V13.0.88"
        /*0030*/ 	.string	"Build cuda_13.0.r13.0/compiler.36424714_0"
        /*0030*/ 	.string	"-arch sm_100a -m 64 "



//--------------------- .note.nv.cuinfo           --------------------------
	.section	.note.nv.cuinfo,"",@"SHT_NOTE"
	.sectionflags	@"SHF_NOTE_NV_CUINFO"
        /*0018*/ 	.short	0x0002
        /*001a*/ 	.short	0x0064
        /*001c*/ 	.short	0x0082
	.zero		2


//--------------------- .nv.info                  --------------------------
	.section	.nv.info,"",@"SHT_CUDA_INFO"
	.align	4


	//----- nvinfo : EIATTR_REGCOUNT
	.align		4
        /*0000*/ 	.byte	0x04, 0x2f
        /*0002*/ 	.short	(.L_19 - .L_18)
	.align		4
.L_18:
        /*0004*/ 	.word	index@(_ZN7cutlass13device_kernelINS_4conv6kernel13ConvUniversalINS1_16ConvProblemShapeILNS1_8OperatorE2ELi2EEENS1_10collective14CollectiveConvINS1_47MainloopSm100TmaUmmaWarpSpecializedImplicitGemmILS5_2ELi8ELi2ELi1ELi2EN4cute5tupleIJNSA_1CILi2EEENSC_ILi1EEESE_EEEEENSB_IJNSC_ILi64EEENSB_IJNSC_ILi128EEEEEENSB_IJSH_EEEEEENS_6half_tESM_NSA_8TiledMMAINSA_8MMA_AtomIJNSA_20SM100_MMA_F16BF16_SSISM_SM_fLi64ELi128ELNSA_4UMMA5MajorE1ELSR_1ELNSQ_7ScaleInE0ELSS_0EEEEEENSA_6LayoutINSB_IJSE_SE_SE_EEENSB_IJNSC_ILi0EEESX_SX_EEEEENSB_IJNSA_10UnderscoreES10_S10_EEEEENS7_6detail27Sm100ImplicitGemmTileTraitsINSA_13SM90_TMA_LOADENSA_14ComposedLayoutINSA_7SwizzleILi3ELi4ELi3EEENSA_18smem_ptr_flag_bitsILi16EEENSV_INSB_IJSH_NSC_ILi8EEEEEENSB_IJSE_SH_EEEEEEEvEENS14_INSA_30SM90_TMA_LOAD_IM2COL_MULTICASTES1F_vEEEENS_8epilogue10collective18CollectiveEpilogueINS1K_23Sm100TmaWarpSpecializedILi4ELi2ELi16ELb1ELb0EEEJSL_NSB_IJNSV_ISH_SE_EENSV_INSC_ILi32EEESE_EEEEESM_NSB_IJlNSB_IJSE_llEEESX_EEESM_S1U_NS1K_6fusion15FusionCallbacksIS1O_NS1V_17LinearCombinationISM_fSM_fLNS_15FloatRoundStyleE2EEESL_S1S_JEEENSA_5SM1004TMEM4LOAD26SM100_TMEM_LOAD_16dp256b4xES15_NS16_INS17_ILi2ELi4ELi3EEES1A_NSV_INSB_IJS1B_S1Q_EEENSB_IJS1Q_SE_EEEEEEENSA_17SM75_U32x4_LDSM_NENSA_14SM90_TMA_STOREES29_NSA_17SM90_U32x4_STSM_NENSA_39AutoVectorizingCopyWithAssumedAlignmentILi128EEEEEEvvEEEEvNT_6ParamsE)
        /*0008*/ 	.word	0x00000060


	//----- nvinfo : EIATTR_FRAME_SIZE
	.align		4
.L_19:
        /*000c*/ 	.byte	0x04, 0x11
        /*000e*/ 	.short	(.L_21 - .L_20)
	.align		4
.L_20:
        /*0010*/ 	.word	index@($__internal_2_$__cuda_sm10x_tcgen05_guardrail_trap_unallocated_columns_being_dealloced)
        /*0014*/ 	.word	0x00000008


	//----- nvinfo : EIATTR_FRAME_SIZE
	.align		4
.L_21:
        /*0018*/ 	.byte	0x04, 0x11
        /*001a*/ 	.short	(.L_23 - .L_22)
	.align		4
.L_22:
        /*001c*/ 	.word	index@($__internal_1_$__cuda_sm10x_tcgen05_guardrail_trap_phase_invalid_during_alloc)
        /*0020*/ 	.word	0x00000008


	//----- nvinfo : EIATTR_FRAME_SIZE
	.align		4
.L_23:
        /*0024*/ 	.byte	0x04, 0x11
        /*0026*/ 	.short	(.L_25 - .L_24)
	.align		4
.L_24:
        /*0028*/ 	.word	index@($__internal_0_$__cuda_sm10x_tcgen05_guardrail_trap_col_being_dealloced_not_returned_by_alloc)
        /*002c*/ 	.word	0x00000008


	//----- nvinfo : EIATTR_FRAME_SIZE
	.align		4
.L_25:
        /*0030*/ 	.byte	0x04, 0x11
        /*0032*/ 	.short	(.L_27 - .L_26)
	.align		4
.L_26:
        /*0034*/ 	.word	index@(_ZN7cutlass13device_kernelINS_4conv6kernel13ConvUniversalINS1_16ConvProblemShapeILNS1_8OperatorE2ELi2EEENS1_10collective14CollectiveConvINS1_47MainloopSm100TmaUmmaWarpSpecializedImplicitGemmILS5_2ELi8ELi2ELi1ELi2EN4cute5tupleIJNSA_1CILi2EEENSC_ILi1EEESE_EEEEENSB_IJNSC_ILi64EEENSB_IJNSC_ILi128EEEEEENSB_IJSH_EEEEEENS_6half_tESM_NSA_8TiledMMAINSA_8MMA_AtomIJNSA_20SM100_MMA_F16BF16_SSISM_SM_fLi64ELi128ELNSA_4UMMA5MajorE1ELSR_1ELNSQ_7ScaleInE0ELSS_0EEEEEENSA_6LayoutINSB_IJSE_SE_SE_EEENSB_IJNSC_ILi0EEESX_SX_EEEEENSB_IJNSA_10UnderscoreES10_S10_EEEEENS7_6detail27Sm100ImplicitGemmTileTraitsINSA_13SM90_TMA_LOADENSA_14ComposedLayoutINSA_7SwizzleILi3ELi4ELi3EEENSA_18smem_ptr_flag_bitsILi16EEENSV_INSB_IJSH_NSC_ILi8EEEEEENSB_IJSE_SH_EEEEEEEvEENS14_INSA_30SM90_TMA_LOAD_IM2COL_MULTICASTES1F_vEEEENS_8epilogue10collective18CollectiveEpilogueINS1K_23Sm100TmaWarpSpecializedILi4ELi2ELi16ELb1ELb0EEEJSL_NSB_IJNSV_ISH_SE_EENSV_INSC_ILi32EEESE_EEEEESM_NSB_IJlNSB_IJSE_llEEESX_EEESM_S1U_NS1K_6fusion15FusionCallbacksIS1O_NS1V_17LinearCombinationISM_fSM_fLNS_15FloatRoundStyleE2EEESL_S1S_JEEENSA_5SM1004TMEM4LOAD26SM100_TMEM_LOAD_16dp256b4xES15_NS16_INS17_ILi2ELi4ELi3EEES1A_NSV_INSB_IJS1B_S1Q_EEENSB_IJS1Q_SE_EEEEEEENSA_17SM75_U32x4_LDSM_NENSA_14SM90_TMA_STOREES29_NSA_17SM90_U32x4_STSM_NENSA_39AutoVectorizingCopyWithAssumedAlignmentILi128EEEEEEvvEEEEvNT_6ParamsE)
        /*0038*/ 	.word	0x00000008


	//----- nvinfo : EIATTR_MIN_STACK_SIZE
	.align		4
.L_27:
        /*003c*/ 	.byte	0x04, 0x12
        /*003e*/ 	.short	(.L_29 - .L_28)
	.align		4
.L_28:
        /*0040*/ 	.word	index@(_ZN7cutlass13device_kernelINS_4conv6kernel13ConvUniversalINS1_16ConvProblemShapeILNS1_8OperatorE2ELi2EEENS1_10collective14CollectiveConvINS1_47MainloopSm100TmaUmmaWarpSpecializedImplicitGemmILS5_2ELi8ELi2ELi1ELi2EN4cute5tupleIJNSA_1CILi2EEENSC_ILi1EEESE_EEEEENSB_IJNSC_ILi64EEENSB_IJNSC_ILi128EEEEEENSB_IJSH_EEEEEENS_6half_tESM_NSA_8TiledMMAINSA_8MMA_AtomIJNSA_20SM100_MMA_F16BF16_SSISM_SM_fLi64ELi128ELNSA_4UMMA5MajorE1ELSR_1ELNSQ_7ScaleInE0ELSS_0EEEEEENSA_6LayoutINSB_IJSE_SE_SE_EEENSB_IJNSC_ILi0EEESX_SX_EEEEENSB_IJNSA_10UnderscoreES10_S10_EEEEENS7_6detail27Sm100ImplicitGemmTileTraitsINSA_13SM90_TMA_LOADENSA_14ComposedLayoutINSA_7SwizzleILi3ELi4ELi3EEENSA_18smem_ptr_flag_bitsILi16EEENSV_INSB_IJSH_NSC_ILi8EEEEEENSB_IJSE_SH_EEEEEEEvEENS14_INSA_30SM90_TMA_LOAD_IM2COL_MULTICASTES1F_vEEEENS_8epilogue10collective18CollectiveEpilogueINS1K_23Sm100TmaWarpSpecializedILi4ELi2ELi16ELb1ELb0EEEJSL_NSB_IJNSV_ISH_SE_EENSV_INSC_ILi32EEESE_EEEEESM_NSB_IJlNSB_IJSE_llEEESX_EEESM_S1U_NS1K_6fusion15FusionCallbacksIS1O_NS1V_17LinearCombinationISM_fSM_fLNS_15FloatRoundStyleE2EEESL_S1S_JEEENSA_5SM1004TMEM4LOAD26SM100_TMEM_LOAD_16dp256b4xES15_NS16_INS17_ILi2ELi4ELi3EEES1A_NSV_INSB_IJS1B_S1Q_EEENSB_IJS1Q_SE_EEEEEEENSA_17SM75_U32x4_LDSM_NENSA_14SM90_TMA_STOREES29_NSA_17SM90_U32x4_STSM_NENSA_39AutoVectorizingCopyWithAssumedAlignmentILi128EEEEEEvvEEEEvNT_6ParamsE)
        /*0044*/ 	.word	0x00000008
.L_29:


//--------------------- .nv.compat                --------------------------
	.section	.nv.compat,"",@"SHT_CUDA_COMPAT_INFO"
	.align	4
        /*0000*/ 	.byte	0x02, 0x09, 0x01, 0x00, 0x02, 0x02, 0x02, 0x00, 0x02, 0x05, 0x05, 0x00, 0x03, 0x07, 0x01, 0x01
        /*0010*/ 	.byte	0x02, 0x03, 0x01, 0x00, 0x02, 0x06, 0x01, 0x00, 0x04, 0x0b, 0x08, 0x00, 0x09, 0x00, 0x00, 0x00
        /*0020*/ 	.byte	0x00, 0x00, 0x00, 0x00


//--------------------- .nv.info._ZN7cutlass13device_kernelINS_4conv6kernel13ConvUniversalINS1_16ConvProblemShapeILNS1_8OperatorE2ELi2EEENS1_10collective14CollectiveConvINS1_47MainloopSm100TmaUmmaWarpSpecializedImplicitGemmILS5_2ELi8ELi2ELi1ELi2EN4cute5tupleIJNSA_1CILi2EEENSC_ILi1EEESE_EEEEENSB_IJNSC_ILi64EEENSB_IJNSC_ILi128EEEEEENSB_IJSH_EEEEEENS_6half_tESM_NSA_8TiledMMAINSA_8MMA_AtomIJNSA_20SM100_MMA_F16BF16_SSISM_SM_fLi64ELi128ELNSA_4UMMA5MajorE1ELSR_1ELNSQ_7ScaleInE0ELSS_0EEEEEENSA_6LayoutINSB_IJSE_SE_SE_EEENSB_IJNSC_ILi0EEESX_SX_EEEEENSB_IJNSA_10UnderscoreES10_S10_EEEEENS7_6detail27Sm100ImplicitGemmTileTraitsINSA_13SM90_TMA_LOADENSA_14ComposedLayoutINSA_7SwizzleILi3ELi4ELi3EEENSA_18smem_ptr_flag_bitsILi16EEENSV_INSB_IJSH_NSC_ILi8EEEEEENSB_IJSE_SH_EEEEEEEvEENS14_INSA_30SM90_TMA_LOAD_IM2COL_MULTICASTES1F_vEEEENS_8epilogue10collective18CollectiveEpilogueINS1K_23Sm100TmaWarpSpecializedILi4ELi2ELi16ELb1ELb0EEEJSL_NSB_IJNSV_ISH_SE_EENSV_INSC_ILi32EEESE_EEEEESM_NSB_IJlNSB_IJSE_llEEESX_EEESM_S1U_NS1K_6fusion15FusionCallbacksIS1O_NS1V_17LinearCombinationISM_fSM_fLNS_15FloatRoundStyleE2EEESL_S1S_JEEENSA_5SM1004TMEM4LOAD26SM100_TMEM_LOAD_16dp256b4xES15_NS16_INS17_ILi2ELi4ELi3EEES1A_NSV_INSB_IJS1B_S1Q_EEENSB_IJS1Q_SE_EEEEEEENSA_17SM75_U32x4_LDSM_NENSA_14SM90_TMA_STOREES29_NSA_17SM90_U32x4_STSM_NENSA_39AutoVectorizingCopyWithAssumedAlignmentILi128EEEEEEvvEEEEvNT_6ParamsE --------------------------
	.section	.nv.info._ZN7cutlass13device_kernelINS_4conv6kernel13ConvUniversalINS1_16ConvProblemShapeILNS1_8OperatorE2ELi2EEENS1_10collective14CollectiveConvINS1_47MainloopSm100TmaUmmaWarpSpecializedImplicitGemmILS5_2ELi8ELi2ELi1ELi2EN4cute5tupleIJNSA_1CILi2EEENSC_ILi1EEESE_EEEEENSB_IJNSC_ILi64EEENSB_IJNSC_ILi128EEEEEENSB_IJSH_EEEEEENS_6half_tESM_NSA_8TiledMMAINSA_8MMA_AtomIJNSA_20SM100_MMA_F16BF16_SSISM_SM_fLi64ELi128ELNSA_4UMMA5MajorE1ELSR_1ELNSQ_7ScaleInE0ELSS_0EEEEEENSA_6LayoutINSB_IJSE_SE_SE_EEENSB_IJNSC_ILi0EEESX_SX_EEEEENSB_IJNSA_10UnderscoreES10_S10_EEEEENS7_6detail27Sm100ImplicitGemmTileTraitsINSA_13SM90_TMA_LOADENSA_14ComposedLayoutINSA_7SwizzleILi3ELi4ELi3EEENSA_18smem_ptr_flag_bitsILi16EEENSV_INSB_IJSH_NSC_ILi8EEEEEENSB_IJSE_SH_EEEEEEEvEENS14_INSA_30SM90_TMA_LOAD_IM2COL_MULTICASTES1F_vEEEENS_8epilogue10collective18CollectiveEpilogueINS1K_23Sm100TmaWarpSpecializedILi4ELi2ELi16ELb1ELb0EEEJSL_NSB_IJNSV_ISH_SE_EENSV_INSC_ILi32EEESE_EEEEESM_NSB_IJlNSB_IJSE_llEEESX_EEESM_S1U_NS1K_6fusion15FusionCallbacksIS1O_NS1V_17LinearCombinationISM_fSM_fLNS_15FloatRoundStyleE2EEESL_S1S_JEEENSA_5SM1004TMEM4LOAD26SM100_TMEM_LOAD_16dp256b4xES15_NS16_INS17_ILi2ELi4ELi3EEES1A_NSV_INSB_IJS1B_S1Q_EEENSB_IJS1Q_SE_EEEEEEENSA_17SM75_U32x4_LDSM_NENSA_14SM90_TMA_STOREES29_NSA_17SM90_U32x4_STSM_NENSA_39AutoVectorizingCopyWithAssumedAlignmentILi128EEEEEEvvEEEEvNT_6ParamsE,"",@"SHT_CUDA_INFO"
	.sectionflags	@""
	.align	4


	//----- nvinfo : EIATTR_CUDA_API_VERSION
	.align		4
        /*0000*/ 	.byte	0x04, 0x37
        /*0002*/ 	.short	(.L_31 - .L_30)
.L_30:
        /*0004*/ 	.word	0x00000082


	//----- nvinfo : EIATTR_KPARAM_INFO
	.align		4
.L_31:
        /*0008*/ 	.byte	0x04, 0x17
        /*000a*/ 	.short	(.L_33 - .L_32)
.L_32:
        /*000c*/ 	.word	0x00000000
        /*0010*/ 	.short	0x0000
        /*0012*/ 	.short	0x0000
        /*0014*/ 	.byte	0x00, 0xf0, 0x01, 0x20


	//----- nvinfo : EIATTR_AT_ENTRY_FRAGMENTS
	.align		4
.L_33:
        /*0018*/ 	.byte	0x04, 0x4f
        /*001a*/ 	.short	(.L_35 - .L_34)


	//   ....[0]....
.L_34:
        /*001c*/ 	.word	0x00000006


	//----- nvinfo : EIATTR_RESERVED_SMEM_USED
	.align		4
.L_35:
        /*0020*/ 	.byte	0x01, 0x41
	.zero		2


	//----- nvinfo : EIATTR_SPARSE_MMA_MASK
	.align		4
        /*0024*/ 	.byte	0x03, 0x50
        /*0026*/ 	.short	0x0000


	//----- nvinfo : EIATTR_TCGEN05_1CTA_USED
	.align		4
        /*0028*/ 	.byte	0x01, 0x51
	.zero		2


	//----- nvinfo : EIATTR_MAXREG_COUNT
	.align		4
        /*002c*/ 	.byte	0x03, 0x1b
        /*002e*/ 	.short	0x00ff


	//----- nvinfo : EIATTR_NUM_BARRIERS
	.align		4
        /*0030*/ 	.byte	0x02, 0x4c
        /*0032*/ 	.byte	0x07
	.zero		1


	//----- nvinfo : EIATTR_EXTERNS
	.align		4
        /*0034*/ 	.byte	0x04, 0x0f
        /*0036*/ 	.short	(.L_37 - .L_36)


	//   ....[0]....
	.align		4
.L_36:
        /*0038*/ 	.word	index@(__assertfail)


	//----- nvinfo : EIATTR_MERCURY_ISA_VERSION
	.align		4
.L_37:
        /*003c*/ 	.byte	0x03, 0x5f
        /*003e*/ 	.short	0x0101


	//----- nvinfo : EIATTR_INT_WARP_WIDE_INSTR_OFFSETS
	.align		4
        /*0040*/ 	.byte	0x04, 0x31
        /*0042*/ 	.short	(.L_39 - .L_38)


	//   ....[0]....
.L_38:
        /*0044*/ 	.word	0x00003fc0


	//   ....[1]....
        /*0048*/ 	.word	0x00003fe0


	//   ....[2]....
        /*004c*/ 	.word	0x00004010


	//   ....[3]....
        /*0050*/ 	.word	0x00004b10


	//   ....[4]....
        /*0054*/ 	.word	0x00004d90


	//   ....[5]....
        /*0058*/ 	.word	0x00004e00


	//   ....[6]....
        /*005c*/ 	.word	0x00004ed0


	//   ....[7]....
        /*0060*/ 	.word	0x00004f50


	//   ....[8]....
        /*0064*/ 	.word	0x00005060


	//   ....[9]....
        /*0068*/ 	.word	0x000050d0


	//   ....[10]....
        /*006c*/ 	.word	0x000052d0


	//   ....[11]....
        /*0070*/ 	.word	0x00005410


	//   ....[12]....
        /*0074*/ 	.word	0x00006080


	//----- nvinfo : EIATTR_COOP_GROUP_MASK_REGIDS
	.align		4
.L_39:
        /*0078*/ 	.byte	0x04, 0x29
        /*007a*/ 	.short	(.L_41 - .L_40)


	//   ....[0]....
.L_40:
        /*007c*/ 	.word	0xffffffff


	//   ....[1]....
        /*0080*/ 	.word	0xffffffff


	//   ....[2]....
        /*0084*/ 	.word	0xffffffff


	//   ....[3]....
        /*0088*/ 	.word	0xffffffff


	//   ....[4]....
        /*008c*/ 	.word	0xffffffff


	//   ....[5]....
        /*0090*/ 	.word	0xffffffff


	//   ....[6]....
        /*0094*/ 	.word	0xffffffff


	//   ....[7]....
        /*0098*/ 	.word	0xffffffff


	//   ....[8]....
        /*009c*/ 	.word	0xffffffff


	//   ....[9]....
        /*00a0*/ 	.word	0xffffffff


	//   ....[10]....
        /*00a4*/ 	.word	0xffffffff


	//   ....[11]....
        /*00a8*/ 	.word	0xffffffff


	//   ....[12]....
        /*00ac*/ 	.word	0xffffffff


	//----- nvinfo : EIATTR_COOP_GROUP_INSTR_OFFSETS
	.align		4
.L_41:
        /*00b0*/ 	.byte	0x04, 0x28
        /*00b2*/ 	.short	(.L_43 - .L_42)


	//   ....[0]....
.L_42:
        /*00b4*/ 	.word	0x000000a0


	//   ....[1]....
        /*00b8*/ 	.word	0x000004e0


	//   ....[2]....
        /*00bc*/ 	.word	0x00000720


	//   ....[3]....
        /*00c0*/ 	.word	0x000008c0


	//   ....[4]....
        /*00c4*/ 	.word	0x000009c0


	//   ....[5]....
        /*00c8*/ 	.word	0x00000b10


	//   ....[6]....
        /*00cc*/ 	.word	0x00000d10


	//   ....[7]....
        /*00d0*/ 	.word	0x000025f0


	//   ....[8]....
        /*00d4*/ 	.word	0x00003300


	//   ....[9]....
        /*00d8*/ 	.word	0x00003510


	//   ....[10]....
        /*00dc*/ 	.word	0x00003540


	//   ....[11]....
        /*00e0*/ 	.word	0x00003ea0


	//   ....[12]....
        /*00e4*/ 	.word	0x000040e0


	//----- nvinfo : EIATTR_VRC_CTA_INIT_COUNT
	.align		4
.L_43:
        /*00e8*/ 	.byte	0x02, 0x4a
        /*00ea*/ 	.byte	0x80
	.zero		1


	//----- nvinfo : EIATTR_SYSCALL_OFFSETS
	.align		4
        /*00ec*/ 	.byte	0x04, 0x46
        /*00ee*/ 	.short	(.L_45 - .L_44)


	//   ....[0]....
.L_44:
        /*00f0*/ 	.word	0x000062f0


	//   ....[1]....
        /*00f4*/ 	.word	0x000063e0


	//   ....[2]....
        /*00f8*/ 	.word	0x00006ab0


	//   ....[3]....
        /*00fc*/ 	.word	0x00007370


	//   ....[4]....
        /*0100*/ 	.word	0x00007bd0


	//   ....[5]....
        /*0104*/ 	.word	0x00008410


	//----- nvinfo : EIATTR_MBARRIER_INSTR_OFFSETS
	.align		4
.L_45:
        /*0108*/ 	.byte	0x04, 0x39
        /*010a*/ 	.short	(.L_47 - .L_46)


	//   ....[0]....
.L_46:
        /*010c*/ 	.word	0x00000600
        /*0110*/ 	.word	0x000000ff
        /*0114*/ 	.word	0x00000000
        /*0118*/ 	.short	0x0100
        /*011a*/ 	.byte	0x07
	.zero		1


	//   ....[1]....
        /*011c*/ 	.word	0x00000610
        /*0120*/ 	.word	0x000000ff
        /*0124*/ 	.word	0x00000040
        /*0128*/ 	.short	0x0100
        /*012a*/ 	.byte	0x07
	.zero		1


	//   ....[2]....
        /*012c*/ 	.word	0x00000620
        /*0130*/ 	.word	0x000000ff
        /*0134*/ 	.word	0x00000008
        /*0138*/ 	.short	0x0100
        /*013a*/ 	.byte	0x07
	.zero		1


	//   ....[3]....
        /*013c*/ 	.word	0x00000630
        /*0140*/ 	.word	0x000000ff
        /*0144*/ 	.word	0x00000048
        /*0148*/ 	.short	0x0100
        /*014a*/ 	.byte	0x07
	.zero		1


	//   ....[4]....
        /*014c*/ 	.word	0x00000640
        /*0150*/ 	.word	0x000000ff
        /*0154*/ 	.word	0x00000010
        /*0158*/ 	.short	0x0100
        /*015a*/ 	.byte	0x07
	.zero		1


	//   ....[5]....
        /*015c*/ 	.word	0x00000650
        /*0160*/ 	.word	0x000000ff
        /*0164*/ 	.word	0x00000050
        /*0168*/ 	.short	0x0100
        /*016a*/ 	.byte	0x07
	.zero		1


	//   ....[6]....
        /*016c*/ 	.word	0x00000660
        /*0170*/ 	.word	0x000000ff
        /*0174*/ 	.word	0x00000018
        /*0178*/ 	.short	0x0100
        /*017a*/ 	.byte	0x07
	.zero		1


	//   ....[7]....
        /*017c*/ 	.word	0x00000670
        /*0180*/ 	.word	0x000000ff
        /*0184*/ 	.word	0x00000058
        /*0188*/ 	.short	0x0100
        /*018a*/ 	.byte	0x07
	.zero		1


	//   ....[8]....
        /*018c*/ 	.word	0x00000680
        /*0190*/ 	.word	0x000000ff
        /*0194*/ 	.word	0x00000020
        /*0198*/ 	.short	0x0100
        /*019a*/ 	.byte	0x07
	.zero		1


	//   ....[9]....
        /*019c*/ 	.word	0x00000690
        /*01a0*/ 	.word	0x000000ff
        /*01a4*/ 	.word	0x00000060
        /*01a8*/ 	.short	0x0100
        /*01aa*/ 	.byte	0x07
	.zero		1


	//   ....[10]....
        /*01ac*/ 	.word	0x000006a0
        /*01b0*/ 	.word	0x000000ff
        /*01b4*/ 	.word	0x00000028
        /*01b8*/ 	.short	0x0100
        /*01ba*/ 	.byte	0x07
	.zero		1


	//   ....[11]....
        /*01bc*/ 	.word	0x000006b0
        /*01c0*/ 	.word	0x000000ff
        /*01c4*/ 	.word	0x00000068
        /*01c8*/ 	.short	0x0100
        /*01ca*/ 	.byte	0x07
	.zero		1


	//   ....[12]....
        /*01cc*/ 	.word	0x000006c0
        /*01d0*/ 	.word	0x000000ff
        /*01d4*/ 	.word	0x00000030
        /*01d8*/ 	.short	0x0100
        /*01da*/ 	.byte	0x07
	.zero		1


	//   ....[13]....
        /*01dc*/ 	.word	0x000006d0
        /*01e0*/ 	.word	0x000000ff
        /*01e4*/ 	.word	0x00000070
        /*01e8*/ 	.short	0x0100
        /*01ea*/ 	.byte	0x07
	.zero		1


	//   ....[14]....
        /*01ec*/ 	.word	0x000006e0
        /*01f0*/ 	.word	0x000000ff
        /*01f4*/ 	.word	0x00000038
        /*01f8*/ 	.short	0x0100
        /*01fa*/ 	.byte	0x07
	.zero		1


	//   ....[15]....
        /*01fc*/ 	.word	0x000006f0
        /*0200*/ 	.word	0x000000ff
        /*0204*/ 	.word	0x00000078
        /*0208*/ 	.short	0x0100
        /*020a*/ 	.byte	0x07
	.zero		1


	//   ....[16]....
        /*020c*/ 	.word	0x00000830
        /*0210*/ 	.word	0x000000ff
        /*0214*/ 	.word	0x00000080
        /*0218*/ 	.short	0x0100
        /*021a*/ 	.byte	0x07
	.zero		1


	//   ....[17]....
        /*021c*/ 	.word	0x00000840
        /*0220*/ 	.word	0x000000ff
        /*0224*/ 	.word	0x000000a0
        /*0228*/ 	.short	0x0100
        /*022a*/ 	.byte	0x07
	.zero		1


	//   ....[18]....
        /*022c*/ 	.word	0x00000850
        /*0230*/ 	.word	0x000000ff
        /*0234*/ 	.word	0x00000088
        /*0238*/ 	.short	0x0100
        /*023a*/ 	.byte	0x07
	.zero		1


	//   ....[19]....
        /*023c*/ 	.word	0x00000860
        /*0240*/ 	.word	0x000000ff
        /*0244*/ 	.word	0x000000a8
        /*0248*/ 	.short	0x0100
        /*024a*/ 	.byte	0x07
	.zero		1


	//   ....[20]....
        /*024c*/ 	.word	0x00000870
        /*0250*/ 	.word	0x000000ff
        /*0254*/ 	.word	0x00000090
        /*0258*/ 	.short	0x0100
        /*025a*/ 	.byte	0x07
	.zero		1


	//   ....[21]....
        /*025c*/ 	.word	0x00000880
        /*0260*/ 	.word	0x000000ff
        /*0264*/ 	.word	0x000000b0
        /*0268*/ 	.short	0x0100
        /*026a*/ 	.byte	0x07
	.zero		1


	//   ....[22]....
        /*026c*/ 	.word	0x00000890
        /*0270*/ 	.word	0x000000ff
        /*0274*/ 	.word	0x00000098
        /*0278*/ 	.short	0x0100
        /*027a*/ 	.byte	0x07
	.zero		1


	//   ....[23]....
        /*027c*/ 	.word	0x000008a0
        /*0280*/ 	.word	0x000000ff
        /*0284*/ 	.word	0x000000b8
        /*0288*/ 	.short	0x0100
        /*028a*/ 	.byte	0x07
	.zero		1


	//   ....[24]....
        /*028c*/ 	.word	0x00000990
        /*0290*/ 	.word	0x000000ff
        /*0294*/ 	.word	0x000000c0
        /*0298*/ 	.short	0x0100
        /*029a*/ 	.byte	0x06
	.zero		1


	//   ....[25]....
        /*029c*/ 	.word	0x000009a0
        /*02a0*/ 	.word	0x000000ff
        /*02a4*/ 	.word	0x000000c8
        /*02a8*/ 	.short	0x0100
        /*02aa*/ 	.byte	0x06
	.zero		1


	//   ....[26]....
        /*02ac*/ 	.word	0x00000ae0
        /*02b0*/ 	.word	0x000000ff
        /*02b4*/ 	.word	0x000000d0
        /*02b8*/ 	.short	0x0100
        /*02ba*/ 	.byte	0x06
	.zero		1


	//   ....[27]....
        /*02bc*/ 	.word	0x00000af0
        /*02c0*/ 	.word	0x000000ff
        /*02c4*/ 	.word	0x000000d8
        /*02c8*/ 	.short	0x0100
        /*02ca*/ 	.byte	0x06
	.zero		1


	//   ....[28]....
        /*02cc*/ 	.word	0x00000c20
        /*02d0*/ 	.word	0x000000ff
        /*02d4*/ 	.word	0x000000e0
        /*02d8*/ 	.short	0x0100
        /*02da*/ 	.byte	0x07
	.zero		1


	//   ....[29]....
        /*02dc*/ 	.word	0x00000c30
        /*02e0*/ 	.word	0x000000ff
        /*02e4*/ 	.word	0x000000f0
        /*02e8*/ 	.short	0x0100
        /*02ea*/ 	.byte	0x07
	.zero		1


	//   ....[30]....
        /*02ec*/ 	.word	0x00000c40
        /*02f0*/ 	.word	0x000000ff
        /*02f4*/ 	.word	0x000000e8
        /*02f8*/ 	.short	0x0100
        /*02fa*/ 	.byte	0x07
	.zero		1


	//   ....[31]....
        /*02fc*/ 	.word	0x00000c50
        /*0300*/ 	.word	0x000000ff
        /*0304*/ 	.word	0x000000f8
        /*0308*/ 	.short	0x0100
        /*030a*/ 	.byte	0x07
	.zero		1


	//   ....[32]....
        /*030c*/ 	.word	0x000018c0
        /*0310*/ 	.word	0x000000ff
        /*0314*/ 	.word	0x00000040
        /*0318*/ 	.short	0x010a
        /*031a*/ 	.byte	0x04
	.zero		1


	//   ....[33]....
        /*031c*/ 	.word	0x00001bb0
        /*0320*/ 	.word	0x000000ff
        /*0324*/ 	.word	0x00000040
        /*0328*/ 	.short	0x010a
        /*032a*/ 	.byte	0x25
	.zero		1


	//   ....[34]....
        /*032c*/ 	.word	0x00001d70
        /*0330*/ 	.word	0x000000ff
        /*0334*/ 	.word	0x00000040
        /*0338*/ 	.short	0x010a
        /*033a*/ 	.byte	0x08
	.zero		1


	//   ....[35]....
        /*033c*/ 	.word	0x00002020
        /*0340*/ 	.word	0x000000ff
        /*0344*/ 	.word	0x000000c8
        /*0348*/ 	.short	0x0101
        /*034a*/ 	.byte	0x23
	.zero		1


	//   ....[36]....
        /*034c*/ 	.word	0x00002040
        /*0350*/ 	.word	0x000000ff
        /*0354*/ 	.word	0x00000040
        /*0358*/ 	.short	0x010a
        /*035a*/ 	.byte	0x04
	.zero		1


	//   ....[37]....
        /*035c*/ 	.word	0x00002180
        /*0360*/ 	.word	0x000000ff
        /*0364*/ 	.word	0x00000040
        /*0368*/ 	.short	0x010a
        /*036a*/ 	.byte	0x29
	.zero		1


	//   ....[38]....
        /*036c*/ 	.word	0x00002340
        /*0370*/ 	.word	0x000000ff
        /*0374*/ 	.word	0x00000040
        /*0378*/ 	.short	0x010a
        /*037a*/ 	.byte	0x08
	.zero		1


	//   ....[39]....
        /*037c*/ 	.word	0x00002600
        /*0380*/ 	.word	0x000000ff
        /*0384*/ 	.word	0x000000d0
        /*0388*/ 	.short	0x010a
        /*038a*/ 	.byte	0x23
	.zero		1


	//   ....[40]....
        /*038c*/ 	.word	0x000026c0
        /*0390*/ 	.word	0x000000ff
        /*0394*/ 	.word	0x00000000
        /*0398*/ 	.short	0x0101
        /*039a*/ 	.byte	0x04
	.zero		1


	//   ....[41]....
        /*039c*/ 	.word	0x00002ba0
        /*03a0*/ 	.word	0x000000ff
        /*03a4*/ 	.word	0x00000000
        /*03a8*/ 	.short	0x010a
        /*03aa*/ 	.byte	0x04
	.zero		1


	//   ....[42]....
        /*03ac*/ 	.word	0x00002c30
        /*03b0*/ 	.word	0x000000ff
        /*03b4*/ 	.word	0x00000000
        /*03b8*/ 	.short	0x010a
        /*03ba*/ 	.byte	0x04
	.zero		1


	//   ....[43]....
        /*03bc*/ 	.word	0x00002cc0
        /*03c0*/ 	.word	0x000000ff
        /*03c4*/ 	.word	0x00000000
        /*03c8*/ 	.short	0x010a
        /*03ca*/ 	.byte	0x04
	.zero		1


	//   ....[44]....
        /*03cc*/ 	.word	0x00002d50
        /*03d0*/ 	.word	0x000000ff
        /*03d4*/ 	.word	0x00000000
        /*03d8*/ 	.short	0x010a
        /*03da*/ 	.byte	0x04
	.zero		1


	//   ....[45]....
        /*03dc*/ 	.word	0x00002de0
        /*03e0*/ 	.word	0x000000ff
        /*03e4*/ 	.word	0x00000000
        /*03e8*/ 	.short	0x010a
        /*03ea*/ 	.byte	0x04
	.zero		1


	//   ....[46]....
        /*03ec*/ 	.word	0x00002e70
        /*03f0*/ 	.word	0x000000ff
        /*03f4*/ 	.word	0x00000000
        /*03f8*/ 	.short	0x010a
        /*03fa*/ 	.byte	0x04
	.zero		1


	//   ....[47]....
        /*03fc*/ 	.word	0x00002f00
        /*0400*/ 	.word	0x000000ff
        /*0404*/ 	.word	0x00000000
        /*0408*/ 	.short	0x010a
        /*040a*/ 	.byte	0x04
	.zero		1


	//   ....[48]....
        /*040c*/ 	.word	0x00002fa0
        /*0410*/ 	.word	0x00000000
        /*0414*/ 	.word	0x00000000
        /*0418*/ 	.short	0x010a
        /*041a*/ 	.byte	0xff
	.zero		1


	//   ....[49]....
        /*041c*/ 	.word	0x000030d0
        /*0420*/ 	.word	0x000000ff
        /*0424*/ 	.word	0x000000d8
        /*0428*/ 	.short	0x010a
        /*042a*/ 	.byte	0x30
	.zero		1


	//   ....[50]....
        /*042c*/ 	.word	0x00003170
        /*0430*/ 	.word	0x000000ff
        /*0434*/ 	.word	0x000000d0
        /*0438*/ 	.short	0x010a
        /*043a*/ 	.byte	0x30
	.zero		1


	//   ....[51]....
        /*043c*/ 	.word	0x00003210
        /*0440*/ 	.word	0x000000ff
        /*0444*/ 	.word	0x00000000
        /*0448*/ 	.short	0x0101
        /*044a*/ 	.byte	0x06
	.zero		1


	//   ....[52]....
        /*044c*/ 	.word	0x00003250
        /*0450*/ 	.word	0x000000ff
        /*0454*/ 	.word	0x000000d8
        /*0458*/ 	.short	0x0106
        /*045a*/ 	.byte	0x30
	.zero		1


	//   ....[53]....
        /*045c*/ 	.word	0x00003290
        /*0460*/ 	.word	0x00000000
        /*0464*/ 	.word	0x000000d8
        /*0468*/ 	.short	0x010a
        /*046a*/ 	.byte	0xff
	.zero		1


	//   ....[54]....
        /*046c*/ 	.word	0x000037f0
        /*0470*/ 	.word	0x000000ff
        /*0474*/ 	.word	0x000000d0
        /*0478*/ 	.short	0x010a
        /*047a*/ 	.byte	0x07
	.zero		1


	//   ....[55]....
        /*047c*/ 	.word	0x000038a0
        /*0480*/ 	.word	0x000000ff
        /*0484*/ 	.word	0x00000000
        /*0488*/ 	.short	0x0101
        /*048a*/ 	.byte	0x05
	.zero		1


	//   ....[56]....
        /*048c*/ 	.word	0x000038b0
        /*0490*/ 	.word	0x000000ff
        /*0494*/ 	.word	0x000000f0
        /*0498*/ 	.short	0x010a
        /*049a*/ 	.byte	0x09
	.zero		1


	//   ....[57]....
        /*049c*/ 	.word	0x00003930
        /*04a0*/ 	.word	0x000000ff
        /*04a4*/ 	.word	0x00000000
        /*04a8*/ 	.short	0x010a
        /*04aa*/ 	.byte	0x04
	.zero		1


	//   ....[58]....
        /*04ac*/ 	.word	0x000039d0
        /*04b0*/ 	.word	0x000000ff
        /*04b4*/ 	.word	0x00000000
        /*04b8*/ 	.short	0x010a
        /*04ba*/ 	.byte	0x08
	.zero		1


	//   ....[59]....
        /*04bc*/ 	.word	0x00003b00
        /*04c0*/ 	.word	0x000000ff
        /*04c4*/ 	.word	0x00000000
        /*04c8*/ 	.short	0x010a
        /*04ca*/ 	.byte	0x04
	.zero		1


	//   ....[60]....
        /*04cc*/ 	.word	0x00003df0
        /*04d0*/ 	.word	0x000000ff
        /*04d4*/ 	.word	0x00000000
        /*04d8*/ 	.short	0x010a
        /*04da*/ 	.byte	0x05
	.zero		1


	//   ....[61]....
        /*04dc*/ 	.word	0x00003e80
        /*04e0*/ 	.word	0x000000ff
        /*04e4*/ 	.word	0x00000000
        /*04e8*/ 	.short	0x010a
        /*04ea*/ 	.byte	0x06
	.zero		1


	//   ....[62]....
        /*04ec*/ 	.word	0x000043f0
        /*04f0*/ 	.word	0x000000ff
        /*04f4*/ 	.word	0x000000d0
        /*04f8*/ 	.short	0x010a
        /*04fa*/ 	.byte	0x0f
	.zero		1


	//   ....[63]....
        /*04fc*/ 	.word	0x000046f0
        /*0500*/ 	.word	0x000000ff
        /*0504*/ 	.word	0x00000000
        /*0508*/ 	.short	0x0101
        /*050a*/ 	.byte	0x0e
	.zero		1


	//   ....[64]....
        /*050c*/ 	.word	0x00004a20
        /*0510*/ 	.word	0x000000ff
        /*0514*/ 	.word	0x000000c8
        /*0518*/ 	.short	0x010a
        /*051a*/ 	.byte	0x0f
	.zero		1


	//   ....[65]....
        /*051c*/ 	.word	0x00004d10
        /*0520*/ 	.word	0x000000ff
        /*0524*/ 	.word	0x000000a0
        /*0528*/ 	.short	0x010a
        /*052a*/ 	.byte	0x0f
	.zero		1


	//   ....[66]....
        /*052c*/ 	.word	0x00004e70
        /*0530*/ 	.word	0x000000ff
        /*0534*/ 	.word	0x00000080
        /*0538*/ 	.short	0x010b
        /*053a*/ 	.byte	0x0f
	.zero		1


	//   ....[67]....
        /*053c*/ 	.word	0x00004e80
        /*0540*/ 	.word	0x000000ff
        /*0544*/ 	.word	0x00000000
        /*0548*/ 	.short	0x0101
        /*054a*/ 	.byte	0x1f
	.zero		1


	//   ....[68]....
        /*054c*/ 	.word	0x00004ea0
        /*0550*/ 	.word	0x000000ff
        /*0554*/ 	.word	0x000000a8
        /*0558*/ 	.short	0x010a
        /*055a*/ 	.byte	0x0f
	.zero		1


	//   ....[69]....
        /*055c*/ 	.word	0x00005000
        /*0560*/ 	.word	0x000000ff
        /*0564*/ 	.word	0x00000088
        /*0568*/ 	.short	0x010b
        /*056a*/ 	.byte	0x0f
	.zero		1


	//   ....[70]....
        /*056c*/ 	.word	0x00005010
        /*0570*/ 	.word	0x000000ff
        /*0574*/ 	.word	0x00000000
        /*0578*/ 	.short	0x0101
        /*057a*/ 	.byte	0x1e
	.zero		1


	//   ....[71]....
        /*057c*/ 	.word	0x00005020
        /*0580*/ 	.word	0x000000ff
        /*0584*/ 	.word	0x000000b0
        /*0588*/ 	.short	0x010a
        /*058a*/ 	.byte	0x0f
	.zero		1


	//   ....[72]....
        /*058c*/ 	.word	0x000051a0
        /*0590*/ 	.word	0x000000ff
        /*0594*/ 	.word	0x00000090
        /*0598*/ 	.short	0x010b
        /*059a*/ 	.byte	0x0f
	.zero		1


	//   ....[73]....
        /*059c*/ 	.word	0x00005210
        /*05a0*/ 	.word	0x000000ff
        /*05a4*/ 	.word	0x00000000
        /*05a8*/ 	.short	0x0101
        /*05aa*/ 	.byte	0x30
	.zero		1


	//   ....[74]....
        /*05ac*/ 	.word	0x00005250
        /*05b0*/ 	.word	0x000000ff
        /*05b4*/ 	.word	0x000000b8
        /*05b8*/ 	.short	0x010a
        /*05ba*/ 	.byte	0x0f
	.zero		1


	//   ....[75]....
        /*05bc*/ 	.word	0x00005450
        /*05c0*/ 	.word	0x000000ff
        /*05c4*/ 	.word	0x00000098
        /*05c8*/ 	.short	0x010b
        /*05ca*/ 	.byte	0x0f
	.zero		1


	//   ....[76]....
        /*05cc*/ 	.word	0x00005470
        /*05d0*/ 	.word	0x000000ff
        /*05d4*/ 	.word	0x00000000
        /*05d8*/ 	.short	0x0101
        /*05da*/ 	.byte	0x17
	.zero		1


	//   ....[77]....
        /*05dc*/ 	.word	0x000054a0
        /*05e0*/ 	.word	0x000000ff
        /*05e4*/ 	.word	0x000000a0
        /*05e8*/ 	.short	0x010a
        /*05ea*/ 	.byte	0x0f
	.zero		1


	//   ....[78]....
        /*05ec*/ 	.word	0x000054c0
        /*05f0*/ 	.word	0x000000ff
        /*05f4*/ 	.word	0x000000a8
        /*05f8*/ 	.short	0x010a
        /*05fa*/ 	.byte	0x0f
	.zero		1


	//   ....[79]....
        /*05fc*/ 	.word	0x000054e0
        /*0600*/ 	.word	0x000000ff
        /*0604*/ 	.word	0x000000b0
        /*0608*/ 	.short	0x010a
        /*060a*/ 	.byte	0x0f
	.zero		1


	//   ....[80]....
        /*060c*/ 	.word	0x00005520
        /*0610*/ 	.word	0x00000000
        /*0614*/ 	.word	0x000000b8
        /*0618*/ 	.short	0x010a
        /*061a*/ 	.byte	0xff
	.zero		1


	//   ....[81]....
        /*061c*/ 	.word	0x000058d0
        /*0620*/ 	.word	0x000000ff
        /*0624*/ 	.word	0x000000d0
        /*0628*/ 	.short	0x010a
        /*062a*/ 	.byte	0x32
	.zero		1


	//   ....[82]....
        /*062c*/ 	.word	0x000059d0
        /*0630*/ 	.word	0x000000ff
        /*0634*/ 	.word	0x00000000
        /*0638*/ 	.short	0x0101
        /*063a*/ 	.byte	0x04
	.zero		1


	//   ....[83]....
        /*063c*/ 	.word	0x000067f0
        /*0640*/ 	.word	0x000000ff
        /*0644*/ 	.word	0x00000080
        /*0648*/ 	.short	0x010a
        /*064a*/ 	.byte	0x32
	.zero		1


	//   ....[84]....
        /*064c*/ 	.word	0x00006810
        /*0650*/ 	.word	0x00000053
        /*0654*/ 	.word	0x000000e0
        /*0658*/ 	.short	0x010a
        /*065a*/ 	.byte	0xff
	.zero		1


	//   ....[85]....
        /*065c*/ 	.word	0x000068d0
        /*0660*/ 	.word	0x000000ff
        /*0664*/ 	.word	0x00000080
        /*0668*/ 	.short	0x010a
        /*066a*/ 	.byte	0x32
	.zero		1


	//   ....[86]....
        /*066c*/ 	.word	0x00006990
        /*0670*/ 	.word	0x00000053
        /*0674*/ 	.word	0x000000e0
        /*0678*/ 	.short	0x010a
        /*067a*/ 	.byte	0xff
	.zero		1


	//   ....[87]....
        /*067c*/ 	.word	0x000070e0
        /*0680*/ 	.word	0x00000000
        /*0684*/ 	.word	0x00000000
        /*0688*/ 	.short	0x0101
        /*068a*/ 	.byte	0xff
	.zero		1


	//   ....[88]....
        /*068c*/ 	.word	0x000070f0
        /*0690*/ 	.word	0x00000004
        /*0694*/ 	.word	0x00000080
        /*0698*/ 	.short	0x010a
        /*069a*/ 	.byte	0xff
	.zero		1


	//   ....[89]....
        /*069c*/ 	.word	0x000071a0
        /*06a0*/ 	.word	0x00000004
        /*06a4*/ 	.word	0x00000080
        /*06a8*/ 	.short	0x010a
        /*06aa*/ 	.byte	0xff
	.zero		1


	//   ....[90]....
        /*06ac*/ 	.word	0x00007940
        /*06b0*/ 	.word	0x00000057
        /*06b4*/ 	.word	0x00000000
        /*06b8*/ 	.short	0x0101
        /*06ba*/ 	.byte	0xff
	.zero		1


	//   ....[91]....
        /*06bc*/ 	.word	0x00007960
        /*06c0*/ 	.word	0x0000005d
        /*06c4*/ 	.word	0x00000080
        /*06c8*/ 	.short	0x010a
        /*06ca*/ 	.byte	0xff
	.zero		1


	//   ....[92]....
        /*06cc*/ 	.word	0x00007a00
        /*06d0*/ 	.word	0x0000005d
        /*06d4*/ 	.word	0x00000080
        /*06d8*/ 	.short	0x010a
        /*06da*/ 	.byte	0xff
	.zero		1


	//   ....[93]....
        /*06dc*/ 	.word	0x00008190
        /*06e0*/ 	.word	0x00000057
        /*06e4*/ 	.word	0x00000000
        /*06e8*/ 	.short	0x0101
        /*06ea*/ 	.byte	0xff
	.zero		1


	//   ....[94]....
        /*06ec*/ 	.word	0x000081b0
        /*06f0*/ 	.word	0x00000010
        /*06f4*/ 	.word	0x00000080
        /*06f8*/ 	.short	0x010a
        /*06fa*/ 	.byte	0xff
	.zero		1


	//   ....[95]....
        /*06fc*/ 	.word	0x00008250
        /*0700*/ 	.word	0x00000010
        /*0704*/ 	.word	0x00000080
        /*0708*/ 	.short	0x010a
        /*070a*/ 	.byte	0xff
	.zero		1


	//   ....[96]....
        /*070c*/ 	.word	0x00008570
        /*0710*/ 	.word	0x000000ff
        /*0714*/ 	.word	0x00000000
        /*0718*/ 	.short	0x0101
        /*071a*/ 	.byte	0x05
	.zero		1


	//   ....[97]....
        /*071c*/ 	.word	0x00008a30
        /*0720*/ 	.word	0x00000003
        /*0724*/ 	.word	0x00000000
        /*0728*/ 	.short	0x0101
        /*072a*/ 	.byte	0xff
	.zero		1


	//   ....[98]....
        /*072c*/ 	.word	0x00008c70
        /*0730*/ 	.word	0x000000ff
        /*0734*/ 	.word	0x00000000
        /*0738*/ 	.short	0x0101
        /*073a*/ 	.byte	0x04
	.zero		1


	//   ....[99]....
        /*073c*/ 	.word	0x00008ca0
        /*0740*/ 	.word	0x00000003
        /*0744*/ 	.word	0x00000040
        /*0748*/ 	.short	0x010a
        /*074a*/ 	.byte	0xff
	.zero		1


	//   ....[100]....
        /*074c*/ 	.word	0x00008d00
        /*0750*/ 	.word	0x00000003
        /*0754*/ 	.word	0x00000040
        /*0758*/ 	.short	0x010a
        /*075a*/ 	.byte	0xff
	.zero		1


	//   ....[101]....
        /*075c*/ 	.word	0x00008d60
        /*0760*/ 	.word	0x00000002
        /*0764*/ 	.word	0x000000d0
        /*0768*/ 	.short	0x010a
        /*076a*/ 	.byte	0xff
	.zero		1


	//   ....[102]....
        /*076c*/ 	.word	0x00008dc0
        /*0770*/ 	.word	0x00000000
        /*0774*/ 	.word	0x00000000
        /*0778*/ 	.short	0x010a
        /*077a*/ 	.byte	0xff
	.zero		1


	//   ....[103]....
        /*077c*/ 	.word	0x00008e20
        /*0780*/ 	.word	0x00000000
        /*0784*/ 	.word	0x00000000
        /*0788*/ 	.short	0x010a
        /*078a*/ 	.byte	0xff
	.zero		1


	//   ....[104]....
        /*078c*/ 	.word	0x00008e80
        /*0790*/ 	.word	0x00000000
        /*0794*/ 	.word	0x00000000
        /*0798*/ 	.short	0x010a
        /*079a*/ 	.byte	0xff
	.zero		1


	//   ....[105]....
        /*079c*/ 	.word	0x00008ee0
        /*07a0*/ 	.word	0x00000000
        /*07a4*/ 	.word	0x00000000
        /*07a8*/ 	.short	0x010a
        /*07aa*/ 	.byte	0xff
	.zero		1


	//   ....[106]....
        /*07ac*/ 	.word	0x00008f40
        /*07b0*/ 	.word	0x00000000
        /*07b4*/ 	.word	0x00000000
        /*07b8*/ 	.short	0x010a
        /*07ba*/ 	.byte	0xff
	.zero		1


	//   ....[107]....
        /*07bc*/ 	.word	0x00008fa0
        /*07c0*/ 	.word	0x00000000
        /*07c4*/ 	.word	0x00000000
        /*07c8*/ 	.short	0x010a
        /*07ca*/ 	.byte	0xff
	.zero		1


	//   ....[108]....
        /*07cc*/ 	.word	0x00009000
        /*07d0*/ 	.word	0x00000000
        /*07d4*/ 	.word	0x00000000
        /*07d8*/ 	.short	0x010a
        /*07da*/ 	.byte	0xff
	.zero		1


	//   ....[109]....
        /*07dc*/ 	.word	0x00009060
        /*07e0*/ 	.word	0x00000004
        /*07e4*/ 	.word	0x000000d8
        /*07e8*/ 	.short	0x010a
        /*07ea*/ 	.byte	0xff
	.zero		1


	//   ....[110]....
        /*07ec*/ 	.word	0x000090c0
        /*07f0*/ 	.word	0x00000004
        /*07f4*/ 	.word	0x000000d0
        /*07f8*/ 	.short	0x010a
        /*07fa*/ 	.byte	0xff
	.zero		1


	//   ....[111]....
        /*07fc*/ 	.word	0x00009120
        /*0800*/ 	.word	0x00000000
        /*0804*/ 	.word	0x000000d0
        /*0808*/ 	.short	0x010a
        /*080a*/ 	.byte	0xff
	.zero		1


	//   ....[112]....
        /*080c*/ 	.word	0x00009180
        /*0810*/ 	.word	0x00000000
        /*0814*/ 	.word	0x000000f0
        /*0818*/ 	.short	0x010a
        /*081a*/ 	.byte	0xff
	.zero		1


	//   ....[113]....
        /*081c*/ 	.word	0x000091e0
        /*0820*/ 	.word	0x00000000
        /*0824*/ 	.word	0x00000000
        /*0828*/ 	.short	0x010a
        /*082a*/ 	.byte	0xff
	.zero		1


	//   ....[114]....
        /*082c*/ 	.word	0x00009240
        /*0830*/ 	.word	0x00000000
        /*0834*/ 	.word	0x00000000
        /*0838*/ 	.short	0x010a
        /*083a*/ 	.byte	0xff
	.zero		1


	//   ....[115]....
        /*083c*/ 	.word	0x000092a0
        /*0840*/ 	.word	0x00000000
        /*0844*/ 	.word	0x00000000
        /*0848*/ 	.short	0x010a
        /*084a*/ 	.byte	0xff
	.zero		1


	//   ....[116]....
        /*084c*/ 	.word	0x00009300
        /*0850*/ 	.word	0x00000003
        /*0854*/ 	.word	0x000000d0
        /*0858*/ 	.short	0x010a
        /*085a*/ 	.byte	0xff
	.zero		1


	//   ....[117]....
        /*085c*/ 	.word	0x00009360
        /*0860*/ 	.word	0x00000000
        /*0864*/ 	.word	0x000000c8
        /*0868*/ 	.short	0x010a
        /*086a*/ 	.byte	0xff
	.zero		1


	//   ....[118]....
        /*086c*/ 	.word	0x000093c0
        /*0870*/ 	.word	0x00000003
        /*0874*/ 	.word	0x000000a0
        /*0878*/ 	.short	0x010a
        /*087a*/ 	.byte	0xff
	.zero		1


	//   ....[119]....
        /*087c*/ 	.word	0x00009420
        /*0880*/ 	.word	0x00000003
        /*0884*/ 	.word	0x000000a8
        /*0888*/ 	.short	0x010a
        /*088a*/ 	.byte	0xff
	.zero		1


	//   ....[120]....
        /*088c*/ 	.word	0x00009480
        /*0890*/ 	.word	0x00000003
        /*0894*/ 	.word	0x000000b0
        /*0898*/ 	.short	0x010a
        /*089a*/ 	.byte	0xff
	.zero		1


	//   ....[121]....
        /*089c*/ 	.word	0x000094e0
        /*08a0*/ 	.word	0x00000003
        /*08a4*/ 	.word	0x000000b8
        /*08a8*/ 	.short	0x010a
        /*08aa*/ 	.byte	0xff
	.zero		1


	//   ....[122]....
        /*08ac*/ 	.word	0x00009540
        /*08b0*/ 	.word	0x00000000
        /*08b4*/ 	.word	0x000000a0
        /*08b8*/ 	.short	0x010a
        /*08ba*/ 	.byte	0xff
	.zero		1


	//   ....[123]....
        /*08bc*/ 	.word	0x000095a0
        /*08c0*/ 	.word	0x00000000
        /*08c4*/ 	.word	0x000000a8
        /*08c8*/ 	.short	0x010a
        /*08ca*/ 	.byte	0xff
	.zero		1


	//   ....[124]....
        /*08cc*/ 	.word	0x00009600
        /*08d0*/ 	.word	0x00000000
        /*08d4*/ 	.word	0x000000b0
        /*08d8*/ 	.short	0x010a
        /*08da*/ 	.byte	0xff
	.zero		1


	//   ....[125]....
        /*08dc*/ 	.word	0x00009660
        /*08e0*/ 	.word	0x00000000
        /*08e4*/ 	.word	0x000000d0
        /*08e8*/ 	.short	0x010a
        /*08ea*/ 	.byte	0xff
	.zero		1


	//   ....[126]....
        /*08ec*/ 	.word	0x000096c0
        /*08f0*/ 	.word	0x00000002
        /*08f4*/ 	.word	0x00000080
        /*08f8*/ 	.short	0x010a
        /*08fa*/ 	.byte	0xff
	.zero		1


	//   ....[127]....
        /*08fc*/ 	.word	0x00009710
        /*0900*/ 	.word	0x00000053
        /*0904*/ 	.word	0x000000e0
        /*0908*/ 	.short	0x010a
        /*090a*/ 	.byte	0xff
	.zero		1


	//   ....[128]....
        /*090c*/ 	.word	0x00009760
        /*0910*/ 	.word	0x00000004
        /*0914*/ 	.word	0x00000080
        /*0918*/ 	.short	0x010a
        /*091a*/ 	.byte	0xff
	.zero		1


	//   ....[129]....
        /*091c*/ 	.word	0x000097b0
        /*0920*/ 	.word	0x0000005d
        /*0924*/ 	.word	0x00000080
        /*0928*/ 	.short	0x010a
        /*092a*/ 	.byte	0xff
	.zero		1


	//   ....[130]....
        /*092c*/ 	.word	0x00009800
        /*0930*/ 	.word	0x00000010
        /*0934*/ 	.word	0x00000080
        /*0938*/ 	.short	0x010a
        /*093a*/ 	.byte	0xff
	.zero		1


	//----- nvinfo : EIATTR_NUM_MBARRIERS
	.align		4
.L_47:
        /*093c*/ 	.byte	0x03, 0x38
        /*093e*/ 	.short	0x0020


	//----- nvinfo : EIATTR_EXIT_INSTR_OFFSETS
	.align		4
        /*0940*/ 	.byte	0x04, 0x1c
        /*0942*/ 	.short	(.L_49 - .L_48)


	//   ....[0]....
.L_48:
        /*0944*/ 	.word	0x00002fd0


	//   ....[1]....
        /*0948*/ 	.word	0x00003260


	//   ....[2]....
        /*094c*/ 	.word	0x000032c0


	//   ....[3]....
        /*0950*/ 	.word	0x000040f0


	//   ....[4]....
        /*0954*/ 	.word	0x00005550


	//   ....[5]....
        /*0958*/ 	.word	0x00005590


	//   ....[6]....
        /*095c*/ 	.word	0x00008b60


	//   ....[7]....
        /*0960*/ 	.word	0x00008be0


	//   ....[8]....
        /*0964*/ 	.word	0x00008c10


	//   ....[9]....
        /*0968*/ 	.word	0x00008c80


	//----- nvinfo : EIATTR_MAX_THREADS
	.align		4
.L_49:
        /*096c*/ 	.byte	0x04, 0x05
        /*096e*/ 	.short	(.L_51 - .L_50)
.L_50:
        /*0970*/ 	.word	0x00000100
        /*0974*/ 	.word	0x00000001
        /*0978*/ 	.word	0x00000001


	//----- nvinfo : EIATTR_CRS_STACK_SIZE
	.align		4
.L_51:
        /*097c*/ 	.byte	0x04, 0x1e
        /*097e*/ 	.short	(.L_53 - .L_52)
.L_52:
        /*0980*/ 	.word	0x00000000


	//----- nvinfo : EIATTR_CBANK_PARAM_SIZE
	.align		4
.L_53:
        /*0984*/ 	.byte	0x03, 0x19
        /*0986*/ 	.short	0x0800


	//----- nvinfo : EIATTR_PARAM_CBANK
	.align		4
        /*0988*/ 	.byte	0x04, 0x0a
        /*098a*/ 	.short	(.L_55 - .L_54)
	.align		4
.L_54:
        /*098c*/ 	.word	index@(.nv.constant0._ZN7cutlass13device_kernelINS_4conv6kernel13ConvUniversalINS1_16ConvProblemShapeILNS1_8OperatorE2ELi2EEENS1_10collective14CollectiveConvINS1_47MainloopSm100TmaUmmaWarpSpecializedImplicitGemmILS5_2ELi8ELi2ELi1ELi2EN4cute5tupleIJNSA_1CILi2EEENSC_ILi1EEESE_EEEEENSB_IJNSC_ILi64EEENSB_IJNSC_ILi128EEEEEENSB_IJSH_EEEEEENS_6half_tESM_NSA_8TiledMMAINSA_8MMA_AtomIJNSA_20SM100_MMA_F16BF16_SSISM_SM_fLi64ELi128ELNSA_4UMMA5MajorE1ELSR_1ELNSQ_7ScaleInE0ELSS_0EEEEEENSA_6LayoutINSB_IJSE_SE_SE_EEENSB_IJNSC_ILi0EEESX_SX_EEEEENSB_IJNSA_10UnderscoreES10_S10_EEEEENS7_6detail27Sm100ImplicitGemmTileTraitsINSA_13SM90_TMA_LOADENSA_14ComposedLayoutINSA_7SwizzleILi3ELi4ELi3EEENSA_18smem_ptr_flag_bitsILi16EEENSV_INSB_IJSH_NSC_ILi8EEEEEENSB_IJSE_SH_EEEEEEEvEENS14_INSA_30SM90_TMA_LOAD_IM2COL_MULTICASTES1F_vEEEENS_8epilogue10collective18CollectiveEpilogueINS1K_23Sm100TmaWarpSpecializedILi4ELi2ELi16ELb1ELb0EEEJSL_NSB_IJNSV_ISH_SE_EENSV_INSC_ILi32EEESE_EEEEESM_NSB_IJlNSB_IJSE_llEEESX_EEESM_S1U_NS1K_6fusion15FusionCallbacksIS1O_NS1V_17LinearCombinationISM_fSM_fLNS_15FloatRoundStyleE2EEESL_S1S_JEEENSA_5SM1004TMEM4LOAD26SM100_TMEM_LOAD_16dp256b4xES15_NS16_INS17_ILi2ELi4ELi3EEES1A_NSV_INSB_IJS1B_S1Q_EEENSB_IJS1Q_SE_EEEEEEENSA_17SM75_U32x4_LDSM_NENSA_14SM90_TMA_STOREES29_NSA_17SM90_U32x4_STSM_NENSA_39AutoVectorizingCopyWithAssumedAlignmentILi128EEEEEEvvEEEEvNT_6ParamsE)
        /*0990*/ 	.short	0x0380
        /*0992*/ 	.short	0x0800


	//----- nvinfo : EIATTR_SW_WAR
	.align		4
.L_55:
        /*0994*/ 	.byte	0x04, 0x36
        /*0996*/ 	.short	(.L_57 - .L_56)
.L_56:
        /*0998*/ 	.word	0x00000008
.L_57:


//--------------------- .nv.callgraph             --------------------------
	.section	.nv.callgraph,"",@"SHT_CUDA_CALLGRAPH"
	.align	4
	.sectionentsize	8
	.align		4
        /*0000*/ 	.word	0x00000000
	.align		4
        /*0004*/ 	.word	0xffffffff
	.align		4
        /*0008*/ 	.word	index@(_ZN7cutlass13device_kernelINS_4conv6kernel13ConvUniversalINS1_16ConvProblemShapeILNS1_8OperatorE2ELi2EEENS1_10collective14CollectiveConvINS1_47MainloopSm100TmaUmmaWarpSpecializedImplicitGemmILS5_2ELi8ELi2ELi1ELi2EN4cute5tupleIJNSA_1CILi2EEENSC_ILi1EEESE_EEEEENSB_IJNSC_ILi64EEENSB_IJNSC_ILi128EEEEEENSB_IJSH_EEEEEENS_6half_tESM_NSA_8TiledMMAINSA_8MMA_AtomIJNSA_20SM100_MMA_F16BF16_SSISM_SM_fLi64ELi128ELNSA_4UMMA5MajorE1ELSR_1ELNSQ_7ScaleInE0ELSS_0EEEEEENSA_6LayoutINSB_IJSE_SE_SE_EEENSB_IJNSC_ILi0EEESX_SX_EEEEENSB_IJNSA_10UnderscoreES10_S10_EEEEENS7_6detail27Sm100ImplicitGemmTileTraitsINSA_13SM90_TMA_LOADENSA_14ComposedLayoutINSA_7SwizzleILi3ELi4ELi3EEENSA_18smem_ptr_flag_bitsILi16EEENSV_INSB_IJSH_NSC_ILi8EEEEEENSB_IJSE_SH_EEEEEEEvEENS14_INSA_30SM90_TMA_LOAD_IM2COL_MULTICASTES1F_vEEEENS_8epilogue10collective18CollectiveEpilogueINS1K_23Sm100TmaWarpSpecializedILi4ELi2ELi16ELb1ELb0EEEJSL_NSB_IJNSV_ISH_SE_EENSV_INSC_ILi32EEESE_EEEEESM_NSB_IJlNSB_IJSE_llEEESX_EEESM_S1U_NS1K_6fusion15FusionCallbacksIS1O_NS1V_17LinearCombinationISM_fSM_fLNS_15FloatRoundStyleE2EEESL_S1S_JEEENSA_5SM1004TMEM4LOAD26SM100_TMEM_LOAD_16dp256b4xES15_NS16_INS17_ILi2ELi4ELi3EEES1A_NSV_INSB_IJS1B_S1Q_EEENSB_IJS1Q_SE_EEEEEEENSA_17SM75_U32x4_LDSM_NENSA_14SM90_TMA_STOREES29_NSA_17SM90_U32x4_STSM_NENSA_39AutoVectorizingCopyWithAssumedAlignmentILi128EEEEEEvvEEEEvNT_6ParamsE)
	.align		4
        /*000c*/ 	.word	index@(__assertfail)
	.align		4
        /*0010*/ 	.word	0x00000000
	.align		4
        /*0014*/ 	.word	0xfffffffe
	.align		4
        /*0018*/ 	.word	0x00000000
	.align		4
        /*001c*/ 	.word	0xfffffffd
	.align		4
        /*0020*/ 	.word	0x00000000
	.align		4
        /*0024*/ 	.word	0xfffffffc


//--------------------- .nv.constant4             --------------------------
	.section	.nv.constant4,"a",@progbits
	.align	8
	.align		8
.nv.constant4:
        /*0000*/ 	.dword	__assertfail
	.align		8
        /*0008*/ 	.dword	__unnamed_1
	.align		8
        /*0010*/ 	.dword	__unnamed_2
	.align		8
        /*0018*/ 	.dword	_ZN39_INTERNAL_f9105d19_4_k_cu_c7e47c07_42734cuda3std3__45__cpo5beginE
	.align		8
        /*0020*/ 	.dword	_ZN39_INTERNAL_f9105d19_4_k_cu_c7e47c07_42734cuda3std3__45__cpo3endE
	.align		8
        /*0028*/ 	.dword	_ZN39_INTERNAL_f9105d19_4_k_cu_c7e47c07_42734cuda3std3__45__cpo6cbeginE
	.align		8
        /*0030*/ 	.dword	_ZN39_INTERNAL_f9105d19_4_k_cu_c7e47c07_42734cuda3std3__45__cpo4cendE
	.align		8
        /*0038*/ 	.dword	_ZN39_INTERNAL_f9105d19_4_k_cu_c7e47c07_42734cuda3std3__441_GLOBAL__N__f9105d19_4_k_cu_c7e47c07_42736ignoreE
	.align		8
        /*0040*/ 	.dword	_ZN39_INTERNAL_f9105d19_4_k_cu_c7e47c07_42734cuda3std3__419piecewise_constructE
	.align		8
        /*0048*/ 	.dword	_ZN39_INTERNAL_f9105d19_4_k_cu_c7e47c07_42734cuda3std3__48in_placeE
	.align		8
        /*0050*/ 	.dword	_ZN39_INTERNAL_f9105d19_4_k_cu_c7e47c07_42734cuda3std6ranges3__45__cpo4swapE
	.align		8
        /*0058*/ 	.dword	_ZN39_INTERNAL_f9105d19_4_k_cu_c7e47c07_42734cuda3std6ranges3__45__cpo9iter_moveE
	.align		8
        /*0060*/ 	.dword	_ZN39_INTERNAL_f9105d19_4_k_cu_c7e47c07_42734cute7productE
	.align		8
        /*0068*/ 	.dword	_ZN39_INTERNAL_f9105d19_4_k_cu_c7e47c07_42734cute1_E
	.align		8
        /*0070*/ 	.dword	$str$27
	.align		8
        /*0078*/ 	.dword	$str$28
	.align		8
        /*0080*/ 	.dword	$str$29
	.align		8
        /*0088*/ 	.dword	$str$30


//--------------------- .text._ZN7cutlass13device_kernelINS_4conv6kernel13ConvUniversalINS1_16ConvProblemShapeILNS1_8OperatorE2ELi2EEENS1_10collective14CollectiveConvINS1_47MainloopSm100TmaUmmaWarpSpecializedImplicitGemmILS5_2ELi8ELi2ELi1ELi2EN4cute5tupleIJNSA_1CILi2EEENSC_ILi1EEESE_EEEEENSB_IJNSC_ILi64EEENSB_IJNSC_ILi128EEEEEENSB_IJSH_EEEEEENS_6half_tESM_NSA_8TiledMMAINSA_8MMA_AtomIJNSA_20SM100_MMA_F16BF16_SSISM_SM_fLi64ELi128ELNSA_4UMMA5MajorE1ELSR_1ELNSQ_7ScaleInE0ELSS_0EEEEEENSA_6LayoutINSB_IJSE_SE_SE_EEENSB_IJNSC_ILi0EEESX_SX_EEEEENSB_IJNSA_10UnderscoreES10_S10_EEEEENS7_6detail27Sm100ImplicitGemmTileTraitsINSA_13SM90_TMA_LOADENSA_14ComposedLayoutINSA_7SwizzleILi3ELi4ELi3EEENSA_18smem_ptr_flag_bitsILi16EEENSV_INSB_IJSH_NSC_ILi8EEEEEENSB_IJSE_SH_EEEEEEEvEENS14_INSA_30SM90_TMA_LOAD_IM2COL_MULTICASTES1F_vEEEENS_8epilogue10collective18CollectiveEpilogueINS1K_23Sm100TmaWarpSpecializedILi4ELi2ELi16ELb1ELb0EEEJSL_NSB_IJNSV_ISH_SE_EENSV_INSC_ILi32EEESE_EEEEESM_NSB_IJlNSB_IJSE_llEEESX_EEESM_S1U_NS1K_6fusion15FusionCallbacksIS1O_NS1V_17LinearCombinationISM_fSM_fLNS_15FloatRoundStyleE2EEESL_S1S_JEEENSA_5SM1004TMEM4LOAD26SM100_TMEM_LOAD_16dp256b4xES15_NS16_INS17_ILi2ELi4ELi3EEES1A_NSV_INSB_IJS1B_S1Q_EEENSB_IJS1Q_SE_EEEEEEENSA_17SM75_U32x4_LDSM_NENSA_14SM90_TMA_STOREES29_NSA_17SM90_U32x4_STSM_NENSA_39AutoVectorizingCopyWithAssumedAlignmentILi128EEEEEEvvEEEEvNT_6ParamsE --------------------------
	.section	.text._ZN7cutlass13device_kernelINS_4conv6kernel13ConvUniversalINS1_16ConvProblemShapeILNS1_8OperatorE2ELi2EEENS1_10collective14CollectiveConvINS1_47MainloopSm100TmaUmmaWarpSpecializedImplicitGemmILS5_2ELi8ELi2ELi1ELi2EN4cute5tupleIJNSA_1CILi2EEENSC_ILi1EEESE_EEEEENSB_IJNSC_ILi64EEENSB_IJNSC_ILi128EEEEEENSB_IJSH_EEEEEENS_6half_tESM_NSA_8TiledMMAINSA_8MMA_AtomIJNSA_20SM100_MMA_F16BF16_SSISM_SM_fLi64ELi128ELNSA_4UMMA5MajorE1ELSR_1ELNSQ_7ScaleInE0ELSS_0EEEEEENSA_6LayoutINSB_IJSE_SE_SE_EEENSB_IJNSC_ILi0EEESX_SX_EEEEENSB_IJNSA_10UnderscoreES10_S10_EEEEENS7_6detail27Sm100ImplicitGemmTileTraitsINSA_13SM90_TMA_LOADENSA_14ComposedLayoutINSA_7SwizzleILi3ELi4ELi3EEENSA_18smem_ptr_flag_bitsILi16EEENSV_INSB_IJSH_NSC_ILi8EEEEEENSB_IJSE_SH_EEEEEEEvEENS14_INSA_30SM90_TMA_LOAD_IM2COL_MULTICASTES1F_vEEEENS_8epilogue10collective18CollectiveEpilogueINS1K_23Sm100TmaWarpSpecializedILi4ELi2ELi16ELb1ELb0EEEJSL_NSB_IJNSV_ISH_SE_EENSV_INSC_ILi32EEESE_EEEEESM_NSB_IJlNSB_IJSE_llEEESX_EEESM_S1U_NS1K_6fusion15FusionCallbacksIS1O_NS1V_17LinearCombinationISM_fSM_fLNS_15FloatRoundStyleE2EEESL_S1S_JEEENSA_5SM1004TMEM4LOAD26SM100_TMEM_LOAD_16dp256b4xES15_NS16_INS17_ILi2ELi4ELi3EEES1A_NSV_INSB_IJS1B_S1Q_EEENSB_IJS1Q_SE_EEEEEEENSA_17SM75_U32x4_LDSM_NENSA_14SM90_TMA_STOREES29_NSA_17SM90_U32x4_STSM_NENSA_39AutoVectorizingCopyWithAssumedAlignmentILi128EEEEEEvvEEEEvNT_6ParamsE,"ax",@progbits
	.align	128
.text._ZN7cutlass13device_kernelINS_4conv6kernel13ConvUniversalINS1_16ConvProblemShapeILNS1_8OperatorE2ELi2EEENS1_10collective14CollectiveConvINS1_47MainloopSm100TmaUmmaWarpSpecializedImplicitGemmILS5_2ELi8ELi2ELi1ELi2EN4cute5tupleIJNSA_1CILi2EEENSC_ILi1EEESE_EEEEENSB_IJNSC_ILi64EEENSB_IJNSC_ILi128EEEEEENSB_IJSH_EEEEEENS_6half_tESM_NSA_8TiledMMAINSA_8MMA_AtomIJNSA_20SM100_MMA_F16BF16_SSISM_SM_fLi64ELi128ELNSA_4UMMA5MajorE1ELSR_1ELNSQ_7ScaleInE0ELSS_0EEEEEENSA_6LayoutINSB_IJSE_SE_SE_EEENSB_IJNSC_ILi0EEESX_SX_EEEEENSB_IJNSA_10UnderscoreES10_S10_EEEEENS7_6detail27Sm100ImplicitGemmTileTraitsINSA_13SM90_TMA_LOADENSA_14ComposedLayoutINSA_7SwizzleILi3ELi4ELi3EEENSA_18smem_ptr_flag_bitsILi16EEENSV_INSB_IJSH_NSC_ILi8EEEEEENSB_IJSE_SH_EEEEEEEvEENS14_INSA_30SM90_TMA_LOAD_IM2COL_MULTICASTES1F_vEEEENS_8epilogue10collective18CollectiveEpilogueINS1K_23Sm100TmaWarpSpecializedILi4ELi2ELi16ELb1ELb0EEEJSL_NSB_IJNSV_ISH_SE_EENSV_INSC_ILi32EEESE_EEEEESM_NSB_IJlNSB_IJSE_llEEESX_EEESM_S1U_NS1K_6fusion15FusionCallbacksIS1O_NS1V_17LinearCombinationISM_fSM_fLNS_15FloatRoundStyleE2EEESL_S1S_JEEENSA_5SM1004TMEM4LOAD26SM100_TMEM_LOAD_16dp256b4xES15_NS16_INS17_ILi2ELi4ELi3EEES1A_NSV_INSB_IJS1B_S1Q_EEENSB_IJS1Q_SE_EEEEEEENSA_17SM75_U32x4_LDSM_NENSA_14SM90_TMA_STOREES29_NSA_17SM90_U32x4_STSM_NENSA_39AutoVectorizingCopyWithAssumedAlignmentILi128EEEEEEvvEEEEvNT_6ParamsE:
        .type           _ZN7cutlass13device_kernelINS_4conv6kernel13ConvUniversalINS1_16ConvProblemShapeILNS1_8OperatorE2ELi2EEENS1_10collective14CollectiveConvINS1_47MainloopSm100TmaUmmaWarpSpecializedImplicitGemmILS5_2ELi8ELi2ELi1ELi2EN4cute5tupleIJNSA_1CILi2EEENSC_ILi1EEESE_EEEEENSB_IJNSC_ILi64EEENSB_IJNSC_ILi128EEEEEENSB_IJSH_EEEEEENS_6half_tESM_NSA_8TiledMMAINSA_8MMA_AtomIJNSA_20SM100_MMA_F16BF16_SSISM_SM_fLi64ELi128ELNSA_4UMMA5MajorE1ELSR_1ELNSQ_7ScaleInE0ELSS_0EEEEEENSA_6LayoutINSB_IJSE_SE_SE_EEENSB_IJNSC_ILi0EEESX_SX_EEEEENSB_IJNSA_10UnderscoreES10_S10_EEEEENS7_6detail27Sm100ImplicitGemmTileTraitsINSA_13SM90_TMA_LOADENSA_14ComposedLayoutINSA_7SwizzleILi3ELi4ELi3EEENSA_18smem_ptr_flag_bitsILi16EEENSV_INSB_IJSH_NSC_ILi8EEEEEENSB_IJSE_SH_EEEEEEEvEENS14_INSA_30SM90_TMA_LOAD_IM2COL_MULTICASTES1F_vEEEENS_8epilogue10collective18CollectiveEpilogueINS1K_23Sm100TmaWarpSpecializedILi4ELi2ELi16ELb1ELb0EEEJSL_NSB_IJNSV_ISH_SE_EENSV_INSC_ILi32EEESE_EEEEESM_NSB_IJlNSB_IJSE_llEEESX_EEESM_S1U_NS1K_6fusion15FusionCallbacksIS1O_NS1V_17LinearCombinationISM_fSM_fLNS_15FloatRoundStyleE2EEESL_S1S_JEEENSA_5SM1004TMEM4LOAD26SM100_TMEM_LOAD_16dp256b4xES15_NS16_INS17_ILi2ELi4ELi3EEES1A_NSV_INSB_IJS1B_S1Q_EEENSB_IJS1Q_SE_EEEEEEENSA_17SM75_U32x4_LDSM_NENSA_14SM90_TMA_STOREES29_NSA_17SM90_U32x4_STSM_NENSA_39AutoVectorizingCopyWithAssumedAlignmentILi128EEEEEEvvEEEEvNT_6ParamsE,@function
        .size           _ZN7cutlass13device_kernelINS_4conv6kernel13ConvUniversalINS1_16ConvProblemShapeILNS1_8OperatorE2ELi2EEENS1_10collective14CollectiveConvINS1_47MainloopSm100TmaUmmaWarpSpecializedImplicitGemmILS5_2ELi8ELi2ELi1ELi2EN4cute5tupleIJNSA_1CILi2EEENSC_ILi1EEESE_EEEEENSB_IJNSC_ILi64EEENSB_IJNSC_ILi128EEEEEENSB_IJSH_EEEEEENS_6half_tESM_NSA_8TiledMMAINSA_8MMA_AtomIJNSA_20SM100_MMA_F16BF16_SSISM_SM_fLi64ELi128ELNSA_4UMMA5MajorE1ELSR_1ELNSQ_7ScaleInE0ELSS_0EEEEEENSA_6LayoutINSB_IJSE_SE_SE_EEENSB_IJNSC_ILi0EEESX_SX_EEEEENSB_IJNSA_10UnderscoreES10_S10_EEEEENS7_6detail27Sm100ImplicitGemmTileTraitsINSA_13SM90_TMA_LOADENSA_14ComposedLayoutINSA_7SwizzleILi3ELi4ELi3EEENSA_18smem_ptr_flag_bitsILi16EEENSV_INSB_IJSH_NSC_ILi8EEEEEENSB_IJSE_SH_EEEEEEEvEENS14_INSA_30SM90_TMA_LOAD_IM2COL_MULTICASTES1F_vEEEENS_8epilogue10collective18CollectiveEpilogueINS1K_23Sm100TmaWarpSpecializedILi4ELi2ELi16ELb1ELb0EEEJSL_NSB_IJNSV_ISH_SE_EENSV_INSC_ILi32EEESE_EEEEESM_NSB_IJlNSB_IJSE_llEEESX_EEESM_S1U_NS1K_6fusion15FusionCallbacksIS1O_NS1V_17LinearCombinationISM_fSM_fLNS_15FloatRoundStyleE2EEESL_S1S_JEEENSA_5SM1004TMEM4LOAD26SM100_TMEM_LOAD_16dp256b4xES15_NS16_INS17_ILi2ELi4ELi3EEES1A_NSV_INSB_IJS1B_S1Q_EEENSB_IJS1Q_SE_EEEEEEENSA_17SM75_U32x4_LDSM_NENSA_14SM90_TMA_STOREES29_NSA_17SM90_U32x4_STSM_NENSA_39AutoVectorizingCopyWithAssumedAlignmentILi128EEEEEEvvEEEEvNT_6ParamsE,(.L_x_186 - _ZN7cutlass13device_kernelINS_4conv6kernel13ConvUniversalINS1_16ConvProblemShapeILNS1_8OperatorE2ELi2EEENS1_10collective14CollectiveConvINS1_47MainloopSm100TmaUmmaWarpSpecializedImplicitGemmILS5_2ELi8ELi2ELi1ELi2EN4cute5tupleIJNSA_1CILi2EEENSC_ILi1EEESE_EEEEENSB_IJNSC_ILi64EEENSB_IJNSC_ILi128EEEEEENSB_IJSH_EEEEEENS_6half_tESM_NSA_8TiledMMAINSA_8MMA_AtomIJNSA_20SM100_MMA_F16BF16_SSISM_SM_fLi64ELi128ELNSA_4UMMA5MajorE1ELSR_1ELNSQ_7ScaleInE0ELSS_0EEEEEENSA_6LayoutINSB_IJSE_SE_SE_EEENSB_IJNSC_ILi0EEESX_SX_EEEEENSB_IJNSA_10UnderscoreES10_S10_EEEEENS7_6detail27Sm100ImplicitGemmTileTraitsINSA_13SM90_TMA_LOADENSA_14ComposedLayoutINSA_7SwizzleILi3ELi4ELi3EEENSA_18smem_ptr_flag_bitsILi16EEENSV_INSB_IJSH_NSC_ILi8EEEEEENSB_IJSE_SH_EEEEEEEvEENS14_INSA_30SM90_TMA_LOAD_IM2COL_MULTICASTES1F_vEEEENS_8epilogue10collective18CollectiveEpilogueINS1K_23Sm100TmaWarpSpecializedILi4ELi2ELi16ELb1ELb0EEEJSL_NSB_IJNSV_ISH_SE_EENSV_INSC_ILi32EEESE_EEEEESM_NSB_IJlNSB_IJSE_llEEESX_EEESM_S1U_NS1K_6fusion15FusionCallbacksIS1O_NS1V_17LinearCombinationISM_fSM_fLNS_15FloatRoundStyleE2EEESL_S1S_JEEENSA_5SM1004TMEM4LOAD26SM100_TMEM_LOAD_16dp256b4xES15_NS16_INS17_ILi2ELi4ELi3EEES1A_NSV_INSB_IJS1B_S1Q_EEENSB_IJS1Q_SE_EEEEEEENSA_17SM75_U32x4_LDSM_NENSA_14SM90_TMA_STOREES29_NSA_17SM90_U32x4_STSM_NENSA_39AutoVectorizingCopyWithAssumedAlignmentILi128EEEEEEvvEEEEvNT_6ParamsE)
        .other          _ZN7cutlass13device_kernelINS_4conv6kernel13ConvUniversalINS1_16ConvProblemShapeILNS1_8OperatorE2ELi2EEENS1_10collective14CollectiveConvINS1_47MainloopSm100TmaUmmaWarpSpecializedImplicitGemmILS5_2ELi8ELi2ELi1ELi2EN4cute5tupleIJNSA_1CILi2EEENSC_ILi1EEESE_EEEEENSB_IJNSC_ILi64EEENSB_IJNSC_ILi128EEEEEENSB_IJSH_EEEEEENS_6half_tESM_NSA_8TiledMMAINSA_8MMA_AtomIJNSA_20SM100_MMA_F16BF16_SSISM_SM_fLi64ELi128ELNSA_4UMMA5MajorE1ELSR_1ELNSQ_7ScaleInE0ELSS_0EEEEEENSA_6LayoutINSB_IJSE_SE_SE_EEENSB_IJNSC_ILi0EEESX_SX_EEEEENSB_IJNSA_10UnderscoreES10_S10_EEEEENS7_6detail27Sm100ImplicitGemmTileTraitsINSA_13SM90_TMA_LOADENSA_14ComposedLayoutINSA_7SwizzleILi3ELi4ELi3EEENSA_18smem_ptr_flag_bitsILi16EEENSV_INSB_IJSH_NSC_ILi8EEEEEENSB_IJSE_SH_EEEEEEEvEENS14_INSA_30SM90_TMA_LOAD_IM2COL_MULTICASTES1F_vEEEENS_8epilogue10collective18CollectiveEpilogueINS1K_23Sm100TmaWarpSpecializedILi4ELi2ELi16ELb1ELb0EEEJSL_NSB_IJNSV_ISH_SE_EENSV_INSC_ILi32EEESE_EEEEESM_NSB_IJlNSB_IJSE_llEEESX_EEESM_S1U_NS1K_6fusion15FusionCallbacksIS1O_NS1V_17LinearCombinationISM_fSM_fLNS_15FloatRoundStyleE2EEESL_S1S_JEEENSA_5SM1004TMEM4LOAD26SM100_TMEM_LOAD_16dp256b4xES15_NS16_INS17_ILi2ELi4ELi3EEES1A_NSV_INSB_IJS1B_S1Q_EEENSB_IJS1Q_SE_EEEEEEENSA_17SM75_U32x4_LDSM_NENSA_14SM90_TMA_STOREES29_NSA_17SM90_U32x4_STSM_NENSA_39AutoVectorizingCopyWithAssumedAlignmentILi128EEEEEEvvEEEEvNT_6ParamsE,@"STO_CUDA_ENTRY STV_DEFAULT"
_ZN7cutlass13device_kernelINS_4conv6kernel13ConvUniversalINS1_16ConvProblemShapeILNS1_8OperatorE2ELi2EEENS1_10collective14CollectiveConvINS1_47MainloopSm100TmaUmmaWarpSpecializedImplicitGemmILS5_2ELi8ELi2ELi1ELi2EN4cute5tupleIJNSA_1CILi2EEENSC_ILi1EEESE_EEEEENSB_IJNSC_ILi64EEENSB_IJNSC_ILi128EEEEEENSB_IJSH_EEEEEENS_6half_tESM_NSA_8TiledMMAINSA_8MMA_AtomIJNSA_20SM100_MMA_F16BF16_SSISM_SM_fLi64ELi128ELNSA_4UMMA5MajorE1ELSR_1ELNSQ_7ScaleInE0ELSS_0EEEEEENSA_6LayoutINSB_IJSE_SE_SE_EEENSB_IJNSC_ILi0EEESX_SX_EEEEENSB_IJNSA_10UnderscoreES10_S10_EEEEENS7_6detail27Sm100ImplicitGemmTileTraitsINSA_13SM90_TMA_LOADENSA_14ComposedLayoutINSA_7SwizzleILi3ELi4ELi3EEENSA_18smem_ptr_flag_bitsILi16EEENSV_INSB_IJSH_NSC_ILi8EEEEEENSB_IJSE_SH_EEEEEEEvEENS14_INSA_30SM90_TMA_LOAD_IM2COL_MULTICASTES1F_vEEEENS_8epilogue10collective18CollectiveEpilogueINS1K_23Sm100TmaWarpSpecializedILi4ELi2ELi16ELb1ELb0EEEJSL_NSB_IJNSV_ISH_SE_EENSV_INSC_ILi32EEESE_EEEEESM_NSB_IJlNSB_IJSE_llEEESX_EEESM_S1U_NS1K_6fusion15FusionCallbacksIS1O_NS1V_17LinearCombinationISM_fSM_fLNS_15FloatRoundStyleE2EEESL_S1S_JEEENSA_5SM1004TMEM4LOAD26SM100_TMEM_LOAD_16dp256b4xES15_NS16_INS17_ILi2ELi4ELi3EEES1A_NSV_INSB_IJS1B_S1Q_EEENSB_IJS1Q_SE_EEEEEEENSA_17SM75_U32x4_LDSM_NENSA_14SM90_TMA_STOREES29_NSA_17SM90_U32x4_STSM_NENSA_39AutoVectorizingCopyWithAssumedAlignmentILi128EEEEEEvvEEEEvNT_6ParamsE:
[----:B------:R-:W1:Y:S01]  /*0000*/  LDC R1, c[0x0][0x37c] ;  /* 0x0000df00ff017b82 */ /* 0x000e620000000800 */
[----:B------:R-:W2:Y:S01]  /*0010*/  S2R R73, SR_TID.X ;  /* 0x0000000000497919 */ /* 0x000ea20000002100 */
[----:B------:R-:W3:Y:S01]  /*0020*/  LDCU.64 UR6, c[0x0][0x890] ;  /* 0x00011200ff0677ac */ /* 0x000ee20008000a00 */
[----:B-1----:R-:W-:Y:S01]  /*0030*/  VIADD R1, R1, 0xfffffff8 ;  /* 0xfffffff801017836 */ /* 0x002fe20000000000 */
[----:B------:R-:W-:Y:S02]  /*0040*/  PRMT R59, RZ, 0x7610, R59 ;  /* 0x00007610ff3b7816 */ /* 0x000fe4000000003b */
[----:B------:R-:W-:Y:S01]  /*0050*/  ELECT P6, URZ, PT ;  /* 0x0000000000ff782f */ /* 0x000fe200038c0000 */
[----:B------:R-:W1:Y:S01]  /*0060*/  LDCU.64 UR46, c[0x0][0x358] ;  /* 0x00006b00ff2e77ac */ /* 0x000e620008000a00 */
[----:B---3--:R-:W-:-:S04]  /*0070*/  UISETP.NE.U32.AND UP0, UPT, UR6, URZ, UPT ;  /* 0x000000ff0600728c */ /* 0x008fc8000bf05070 */
[----:B------:R-:W-:Y:S01]  /*0080*/  UISETP.NE.AND.EX UP0, UPT, UR7, URZ, UPT, UP0 ;  /* 0x000000ff0700728c */ /* 0x000fe2000bf05300 */
[----:B--2---:R-:W-:-:S05]  /*0090*/  SHF.R.U32.HI R74, RZ, 0x5, R73 ;  /* 0x00000005ff4a7819 */ /* 0x004fca0000011649 */
[----:B------:R-:W2:Y:S02]  /*00a0*/  SHFL.IDX PT, R0, R74, RZ, 0x1f ;  /* 0x00001fff4a007589 */ /* 0x000ea400000e0000 */
[----:B--2---:R-:W-:Y:S01]  /*00b0*/  R2UR UR4, R0 ;  /* 0x00000000000472ca */ /* 0x004fe200000e0000 */
[----:B-1----:R-:W-:-:S14]  /*00c0*/  BRA.U UP0, `(.L_x_0) ;  /* 0x00000001002c7547 */ /* 0x002fdc000b800000 */
[----:B------:R-:W1:Y:S02]  /*00d0*/  LDCU.64 UR8, c[0x0][0x888] ;  /* 0x00011100ff0877ac */ /* 0x000e640008000a00 */
[----:B-1----:R-:W-:-:S04]  /*00e0*/  UISETP.NE.U32.AND UP0, UPT, UR8, URZ, UPT ;  /* 0x000000ff0800728c */ /* 0x002fc8000bf05070 */
[----:B------:R-:W-:-:S09]  /*00f0*/  UISETP.NE.AND.EX UP0, UPT, UR9, URZ, UPT, UP0 ;  /* 0x000000ff0900728c */ /* 0x000fd2000bf05300 */
[----:B------:R-:W-:Y:S05]  /*0100*/  BRA.U !UP0, `(.L_x_1) ;  /* 0x0000000108107547 */ /* 0x000fea000b800000 */
[----:B------:R-:W1:Y:S02]  /*0110*/  LDC.64 R2, c[0x0][0x888] ;  /* 0x00022200ff027b82 */ /* 0x000e640000000a00 */
[----:B-1----:R1:W5:Y:S01]  /*0120*/  LDG.E R35, desc[UR46][R2.64] ;  /* 0x0000002e02237981 */ /* 0x002362000c1e1900 */
[----:B------:R-:W-:Y:S01]  /*0130*/  HFMA2 R59, -RZ, RZ, 0, 5.9604644775390625e-08 ;  /* 0x00000001ff3b7431 */ /* 0x000fe200000001ff */
[----:B------:R-:W-:Y:S05]  /*0140*/  BRA `(.L_x_0) ;  /* 0x00000000000c7947 */ /* 0x000fea0003800000 */
.L_x_1:
[----:B------:R-:W1:Y:S01]  /*0150*/  LDCU UR5, c[0x0][0x880] ;  /* 0x00011000ff0577ac */ /* 0x000e620008000800 */
[----:B------:R-:W-:Y:S01]  /*0160*/  HFMA2 R59, -RZ, RZ, 0, 5.9604644775390625e-08 ;  /* 0x00000001ff3b7431 */ /* 0x000fe200000001ff */
[----:B-1----:R-:W-:Y:S02]  /*0170*/  MOV R35, UR5 ;  /* 0x0000000500237c02 */ /* 0x002fe40008000f00 */
.L_x_0:
[----:B------:R-:W2:Y:S02]  /*0180*/  LDCU.64 UR8, c[0x0][0x8b0] ;  /* 0x00011600ff0877ac */ /* 0x000ea40008000a00 */
[----:B--2---:R-:W-:-:S04]  /*0190*/  UISETP.NE.U32.AND UP0, UPT, UR8, URZ, UPT ;  /* 0x000000ff0800728c */ /* 0x004fc8000bf05070 */
[----:B------:R-:W-:-:S09]  /*01a0*/  UISETP.NE.AND.EX UP0, UPT, UR9, URZ, UPT, UP0 ;  /* 0x000000ff0900728c */ /* 0x000fd2000bf05300 */
[----:B------:R-:W-:Y:S05]  /*01b0*/  BRA.U UP0, `(.L_x_2) ;  /* 0x0000000100247547 */ /* 0x000fea000b800000 */
[----:B------:R-:W2:Y:S02]  /*01c0*/  LDCU.64 UR8, c[0x0][0x8a8] ;  /* 0x00011500ff0877ac */ /* 0x000ea40008000a00 */
[----:B--2---:R-:W-:-:S04]  /*01d0*/  UISETP.NE.U32.AND UP0, UPT, UR8, URZ, UPT ;  /* 0x000000ff0800728c */ /* 0x004fc8000bf05070 */
[----:B------:R-:W-:-:S09]  /*01e0*/  UISETP.NE.AND.EX UP0, UPT, UR9, URZ, UPT, UP0 ;  /* 0x000000ff0900728c */ /* 0x000fd2000bf05300 */
[----:B------:R-:W-:Y:S05]  /*01f0*/  BRA.U !UP0, `(.L_x_3) ;  /* 0x00000001080c7547 */ /* 0x000fea000b800000 */
[----:B-1----:R-:W1:Y:S02]  /*0200*/  LDC.64 R2, c[0x0][0x8a8] ;  /* 0x00022a00ff027b82 */ /* 0x002e640000000a00 */
[----:B-1----:R2:W5:Y:S01]  /*0210*/  LDG.E R33, desc[UR46][R2.64] ;  /* 0x0000002e02217981 */ /* 0x002562000c1e1900 */
[----:B------:R-:W-:Y:S05]  /*0220*/  BRA `(.L_x_2) ;  /* 0x0000000000087947 */ /* 0x000fea0003800000 */
.L_x_3:
[----:B------:R-:W2:Y:S02]  /*0230*/  LDCU UR5, c[0x0][0x8a0] ;  /* 0x00011400ff0577ac */ /* 0x000ea40008000800 */
[----:B--2---:R-:W-:Y:S02]  /*0240*/  MOV R33, UR5 ;  /* 0x0000000500217c02 */ /* 0x004fe40008000f00 */
.L_x_2:
[----:B------:R-:W-:Y:S01]  /*0250*/  IMAD.U32 R0, RZ, RZ, UR4 ;  /* 0x00000004ff007e24 */ /* 0x000fe2000f8e00ff */
[----:B------:R-:W-:Y:S04]  /*0260*/  BSSY.RECONVERGENT B0, `(.L_x_4) ;  /* 0x000000c000007945 */ /* 0x000fe80003800200 */
[C---:B------:R-:W-:Y:S02]  /*0270*/  ISETP.NE.OR P1, PT, R0.reuse, 0x1, !P6 ;  /* 0x000000010000780c */ /* 0x040fe40007725670 */
[----:B------:R-:W-:-:S11]  /*0280*/  ISETP.NE.OR P0, PT, R0, 0x3, !P6 ;  /* 0x000000030000780c */ /* 0x000fd60007705670 */
[----:B------:R-:W-:Y:S05]  /*0290*/  @P1 BRA `(.L_x_5) ;  /* 0x0000000000201947 */ /* 0x000fea0003800000 */
[----:B------:R-:W3:Y:S02]  /*02a0*/  LDCU.64 UR8, c[0x0][0x348] ;  /* 0x00006900ff0877ac */ /* 0x000ee40008000a00 */
[----:B---3--:R-:W-:Y:S02]  /*02b0*/  UIADD3 UR10, UP1, UPT, UR8, 0x80, URZ ;  /* 0x00000080080a7890 */ /* 0x008fe4000ff3e0ff */
[----:B------:R-:W-:Y:S02]  /*02c0*/  UIADD3 UR8, UP0, UPT, UR8, 0x180, URZ ;  /* 0x0000018008087890 */ /* 0x000fe4000ff1e0ff */
[----:B------:R-:W-:Y:S02]  /*02d0*/  UIADD3.X UR11, UPT, UPT, URZ, UR9, URZ, UP1, !UPT ;  /* 0x00000009ff0b7290 */ /* 0x000fe40008ffe4ff */
[----:B------:R-:W-:-:S07]  /*02e0*/  UIADD3.X UR9, UPT, UPT, URZ, UR9, URZ, UP0, !UPT ;  /* 0x00000009ff097290 */ /* 0x000fce00087fe4ff */
[----:B------:R3:W-:Y:S02]  /*02f0*/  UTMACCTL.PF [UR10] ;  /* 0x000000000a0079b9 */ /* 0x0007e40008040000 */
[----:B------:R3:W-:Y:S02]  /*0300*/  UTMACCTL.PF [UR8] ;  /* 0x00000000080079b9 */ /* 0x0007e40008040000 */
[----:B---3--:R-:W-:Y:S01]  /*0310*/  NOP ;  /* 0x0000000000007918 */ /* 0x008fe20000000000 */
.L_x_5:
[----:B------:R-:W-:Y:S05]  /*0320*/  BSYNC.RECONVERGENT B0 ;  /* 0x0000000000007941 */ /* 0x000fea0003800200 */
.L_x_4:
[----:B------:R-:W-:Y:S04]  /*0330*/  BSSY.RECONVERGENT B0, `(.L_x_6) ;  /* 0x000000a000007945 */ /* 0x000fe80003800200 */
        /* <DEDUP_REMOVED lines=9> */
.L_x_7:
[----:B------:R-:W-:Y:S05]  /*03d0*/  BSYNC.RECONVERGENT B0 ;  /* 0x0000000000007941 */ /* 0x000fea0003800200 */
.L_x_6:
[----:B------:R-:W3:Y:S01]  /*03e0*/  LDCU.64 UR8, c[0x0][0x888] ;  /* 0x00011100ff0877ac */ /* 0x000ee20008000a00 */
[----:B------:R-:W-:Y:S02]  /*03f0*/  UISETP.EQ.U32.AND UP1, UPT, UR6, URZ, UPT ;  /* 0x000000ff0600728c */ /* 0x000fe4000bf22070 */
[----:B------:R-:W-:Y:S02]  /*0400*/  UPLOP3.LUT UP6, UPT, UPT, UPT, UPT, 0x80, 0x8 ;  /* 0x000000000008789c */ /* 0x000fe40003fcf070 */
[----:B---3--:R-:W-:-:S04]  /*0410*/  UISETP.NE.U32.AND UP0, UPT, UR8, URZ, UPT ;  /* 0x000000ff0800728c */ /* 0x008fc8000bf05070 */
[----:B------:R-:W-:-:S04]  /*0420*/  UISETP.NE.AND.EX UP0, UPT, UR9, URZ, UPT, UP0 ;  /* 0x000000ff0900728c */ /* 0x000fc8000bf05300 */
[----:B------:R-:W-:-:S04]  /*0430*/  UISETP.EQ.OR.EX UP2, UPT, UR7, URZ, !UP0, UP1 ;  /* 0x000000ff0700728c */ /* 0x000fc8000c742710 */
[----:B------:R-:W-:-:S05]  /*0440*/  UP2UR UR49, UPR, URZ, 0x4 ;  /* 0x00000004ff317883 */ /* 0x000fca0008000000 */
[----:B------:R-:W-:Y:S07]  /*0450*/  BRA.U !UP2, `(.L_x_8) ;  /* 0x000000010a207547 */ /* 0x000fee000b800000 */
[----:B------:R-:W-:Y:S01]  /*0460*/  UISETP.NE.U32.AND UP2, UPT, UR6, URZ, UPT ;  /* 0x000000ff0600728c */ /* 0x000fe2000bf45070 */
[----:B-----5:R-:W-:Y:S01]  /*0470*/  FSETP.NEU.AND P0, PT, R35, RZ, PT ;  /* 0x000000ff2300720b */ /* 0x020fe20003f0d000 */
[----:B------:R-:W-:Y:S02]  /*0480*/  USEL UR5, URZ, 0xffffffff, UP0 ;  /* 0xffffffffff057887 */ /* 0x000fe40008000000 */
[----:B------:R-:W-:-:S10]  /*0490*/  UISETP.NE.AND.EX UP2, UPT, UR7, URZ, UPT, UP2 ;  /* 0x000000ff0700728c */ /* 0x000fd4000bf45320 */
[----:B------:R-:W-:Y:S01]  /*04a0*/  VOTEU.ANY UP1, P0 ;  /* 0x0000000000ff7886 */ /* 0x000fe20000020100 */
[----:B------:R-:W-:-:S04]  /*04b0*/  @!UP2 USEL UR5, URZ, 0xffffffff, UP1 ;  /* 0xffffffffff05a887 */ /* 0x000fc80008800000 */
[----:B------:R-:W-:-:S04]  /*04c0*/  ULOP3.LUT UR5, UR5, 0x1, URZ, 0xc0, !UPT ;  /* 0x0000000105057892 */ /* 0x000fc8000f8ec0ff */
[----:B------:R-:W-:-:S11]  /*04d0*/  UISETP.NE.U32.AND UP6, UPT, UR5, 0x1, UPT ;  /* 0x000000010500788c */ /* 0x000fd6000bfc5070 */
.L_x_8:
[----:B-12---:R-:W1:Y:S02]  /*04e0*/  SHFL.IDX PT, R2, R74, RZ, 0x1f ;  /* 0x00001fff4a027589 */ /* 0x006e6400000e0000 */
[----:B-1----:R-:W-:-:S13]  /*04f0*/  ISETP.NE.AND P0, PT, R2, RZ, PT ;  /* 0x000000ff0200720c */ /* 0x002fda0003f05270 */
[----:B------:R-:W-:Y:S05]  /*0500*/  @P0 BRA `(.L_x_9) ;  /* 0x0000000000840947 */ /* 0x000fea0003800000 */
[----:B------:R-:W-:Y:S01]  /*0510*/  ELECT P0, URZ, PT ;  /* 0x0000000000ff782f */ /* 0x000fe20003800000 */
[----:B------:R-:W-:-:S12]  /*0520*/  BSSY.RECONVERGENT B0, `(.L_x_9) ;  /* 0x000001f000007945 */ /* 0x000fd80003800200 */
[----:B------:R-:W-:Y:S05]  /*0530*/  @!P0 BRA `(.L_x_10) ;  /* 0x0000000000748947 */ /* 0x000fea0003800000 */
[----:B------:R-:W1:Y:S01]  /*0540*/  S2UR UR7, SR_CgaCtaId ;  /* 0x00000000000779c3 */ /* 0x000e620000008800 */
[----:B------:R-:W-:Y:S01]  /*0550*/  UMOV UR8, 0x400 ;  /* 0x0000040000087882 */ /* 0x000fe20000000000 */
[----:B------:R-:W-:Y:S01]  /*0560*/  UMOV UR6, 0x1 ;  /* 0x0000000100067882 */ /* 0x000fe20000000000 */
[----:B------:R-:W-:Y:S02]  /*0570*/  UMOV UR5, 0x2 ;  /* 0x0000000200057882 */ /* 0x000fe40000000000 */
[----:B------:R-:W-:-:S04]  /*0580*/  UIADD3 UR10, UPT, UPT, -UR5, 0x100000, URZ ;  /* 0x00100000050a7890 */ /* 0x000fc8000fffe1ff */
[----:B------:R-:W-:Y:S02]  /*0590*/  USHF.L.U32 UR11, UR10, 0xb, URZ ;  /* 0x0000000b0a0b7899 */ /* 0x000fe400080006ff */
[----:B------:R-:W-:Y:S02]  /*05a0*/  USHF.L.U32 UR10, UR10, 0x1, URZ ;  /* 0x000000010a0a7899 */ /* 0x000fe400080006ff */
[----:B-1----:R-:W-:Y:S02]  /*05b0*/  ULEA UR7, UR7, UR8, 0x18 ;  /* 0x0000000807077291 */ /* 0x002fe4000f8ec0ff */
[----:B------:R-:W-:-:S04]  /*05c0*/  UIADD3 UR8, UPT, UPT, -UR6, 0x100000, URZ ;  /* 0x0010000006087890 */ /* 0x000fc8000fffe1ff */
[----:B------:R-:W-:Y:S02]  /*05d0*/  USHF.L.U32 UR9, UR8, 0xb, URZ ;  /* 0x0000000b08097899 */ /* 0x000fe400080006ff */
[----:B------:R-:W-:Y:S01]  /*05e0*/  USHF.L.U32 UR8, UR8, 0x1, URZ ;  /* 0x0000000108087899 */ /* 0x000fe200080006ff */
[----:B------:R-:W1:Y:S11]  /*05f0*/  FENCE.VIEW.ASYNC.S ;  /* 0x00000000000073c6 */ /* 0x000e760000000000 */
[----:B-1----:R1:W2:Y:S01]  /*0600*/  SYNCS.EXCH.64 URZ, [UR7], UR8 ;  /* 0x0000000807ff75b2 */ /* 0x0022a20008000100 */
[----:B------:R1:W3:Y:S01]  /*0610*/  SYNCS.EXCH.64 URZ, [UR7+0x40], UR10 ;  /* 0x0000400a07ff75b2 */ /* 0x0002e20008000100 */
[----:B------:R1:W4:Y:S01]  /*0620*/  SYNCS.EXCH.64 URZ, [UR7+0x8], UR8 ;  /* 0x0000080807ff75b2 */ /* 0x0003220008000100 */
[----:B------:R1:W1:Y:S01]  /*0630*/  SYNCS.EXCH.64 URZ, [UR7+0x48], UR10 ;  /* 0x0000480a07ff75b2 */ /* 0x0002620008000100 */
        /* <DEDUP_REMOVED lines=12> */
[----:B------:R-:W-:Y:S01]  /*0700*/  NOP ;  /* 0x0000000000007918 */ /* 0x000fe20000000000 */
.L_x_10:
[----:B-1----:R-:W-:Y:S05]  /*0710*/  BSYNC.RECONVERGENT B0 ;  /* 0x0000000000007941 */ /* 0x002fea0003800200 */
.L_x_9:
[----:B------:R-:W1:Y:S01]  /*0720*/  SHFL.IDX PT, R2, R74, RZ, 0x1f ;  /* 0x00001fff4a027589 */ /* 0x000e6200000e0000 */
[----:B------:R-:W-:Y:S01]  /*0730*/  NOP ;  /* 0x0000000000007918 */ /* 0x000fe20000000000 */
[----:B-1----:R-:W-:-:S13]  /*0740*/  ISETP.NE.AND P0, PT, R2, 0x1, PT ;  /* 0x000000010200780c */ /* 0x002fda0003f05270 */
[----:B------:R-:W-:Y:S05]  /*0750*/  @P0 BRA `(.L_x_11) ;  /* 0x0000000000580947 */ /* 0x000fea0003800000 */
[----:B------:R-:W1:Y:S01]  /*0760*/  S2UR UR7, SR_CgaCtaId ;  /* 0x00000000000779c3 */ /* 0x000e620000008800 */
[----:B------:R-:W-:Y:S01]  /*0770*/  UMOV UR8, 0x400 ;  /* 0x0000040000087882 */ /* 0x000fe20000000000 */
[----:B------:R-:W-:Y:S01]  /*0780*/  UMOV UR6, 0x20 ;  /* 0x0000002000067882 */ /* 0x000fe20000000000 */
[----:B------:R-:W-:Y:S01]  /*0790*/  UMOV UR5, 0x80 ;  /* 0x0000008000057882 */ /* 0x000fe20000000000 */
[----:B------:R-:W-:Y:S01]  /*07a0*/  ELECT P0, URZ, PT ;  /* 0x0000000000ff782f */ /* 0x000fe20003800000 */
        /* <DEDUP_REMOVED lines=8> */
[----:B-1----:R1:W1:Y:S01]  /*0830*/  SYNCS.EXCH.64 URZ, [UR7+0x80], UR8 ;  /* 0x0000800807ff75b2 */ /* 0x0022620008000100 */
        /* <DEDUP_REMOVED lines=8> */
.L_x_11:
[----:B------:R-:W2:Y:S01]  /*08c0*/  SHFL.IDX PT, R2, R74, RZ, 0x1f ;  /* 0x00001fff4a027589 */ /* 0x000ea200000e0000 */
[----:B------:R-:W-:Y:S01]  /*08d0*/  NOP ;  /* 0x0000000000007918 */ /* 0x000fe20000000000 */
[----:B--2---:R-:W-:-:S13]  /*08e0*/  ISETP.NE.AND P0, PT, R2, 0x3, PT ;  /* 0x000000030200780c */ /* 0x004fda0003f05270 */
[----:B------:R-:W-:Y:S05]  /*08f0*/  @P0 BRA `(.L_x_12) ;  /* 0x0000000000300947 */ /* 0x000fea0003800000 */
[----:B------:R-:W2:Y:S01]  /*0900*/  S2UR UR6, SR_CgaCtaId ;  /* 0x00000000000679c3 */ /* 0x000ea20000008800 */
[----:B-1----:R-:W-:Y:S01]  /*0910*/  UMOV UR7, 0x400 ;  /* 0x0000040000077882 */ /* 0x002fe20000000000 */
[----:B------:R-:W-:Y:S01]  /*0920*/  UMOV UR5, 0x20 ;  /* 0x0000002000057882 */ /* 0x000fe20000000000 */
[----:B------:R-:W-:Y:S01]  /*0930*/  ELECT P0, URZ, PT ;  /* 0x0000000000ff782f */ /* 0x000fe20003800000 */
[----:B------:R-:W-:-:S04]  /*0940*/  UIADD3 UR8, UPT, UPT, -UR5, 0x100000, URZ ;  /* 0x0010000005087890 */ /* 0x000fc8000fffe1ff */
[----:B------:R-:W-:Y:S02]  /*0950*/  USHF.L.U32 UR9, UR8, 0xb, URZ ;  /* 0x0000000b08097899 */ /* 0x000fe400080006ff */
[----:B------:R-:W-:Y:S02]  /*0960*/  USHF.L.U32 UR8, UR8, 0x1, URZ ;  /* 0x0000000108087899 */ /* 0x000fe400080006ff */
[----:B--2---:R-:W-:Y:S01]  /*0970*/  ULEA UR6, UR6, UR7, 0x18 ;  /* 0x0000000706067291 */ /* 0x004fe2000f8ec0ff */
[----:B------:R-:W1:Y:S11]  /*0980*/  FENCE.VIEW.ASYNC.S ;  /* 0x00000000000073c6 */ /* 0x000e760000000000 */
[----:B-1----:R2:W1:Y:S01]  /*0990*/  SYNCS.EXCH.64 URZ, [UR6+0xc0], UR8 ;  /* 0x0000c00806ff75b2 */ /* 0x0024620008000100 */
[----:B------:R2:W1:Y:S02]  /*09a0*/  SYNCS.EXCH.64 URZ, [UR6+0xc8], UR8 ;  /* 0x0000c80806ff75b2 */ /* 0x0004640008000100 */
[----:B--2---:R-:W-:Y:S01]  /*09b0*/  NOP ;  /* 0x0000000000007918 */ /* 0x004fe20000000000 */
.L_x_12:
[----:B------:R-:W2:Y:S01]  /*09c0*/  SHFL.IDX PT, R2, R74, RZ, 0x1f ;  /* 0x00001fff4a027589 */ /* 0x000ea200000e0000 */
[----:B------:R-:W-:Y:S01]  /*09d0*/  NOP ;  /* 0x0000000000007918 */ /* 0x000fe20000000000 */
[----:B--2---:R-:W-:-:S13]  /*09e0*/  ISETP.NE.AND P0, PT, R2, 0x4, PT ;  /* 0x000000040200780c */ /* 0x004fda0003f05270 */
[----:B------:R-:W-:Y:S05]  /*09f0*/  @P0 BRA `(.L_x_13) ;  /* 0x0000000000440947 */ /* 0x000fea0003800000 */
[----:B------:R-:W2:Y:S01]  /*0a00*/  S2UR UR6, SR_CgaCtaId ;  /* 0x00000000000679c3 */ /* 0x000ea20000008800 */
[----:B-1----:R-:W-:Y:S01]  /*0a10*/  UMOV UR8, 0x1e0 ;  /* 0x000001e000087882 */ /* 0x002fe20000000000 */
[----:B------:R-:W-:Y:S01]  /*0a20*/  UMOV UR7, 0x400 ;  /* 0x0000040000077882 */ /* 0x000fe20000000000 */
[----:B------:R-:W-:Y:S01]  /*0a30*/  USEL UR8, UR8, 0x1a0, UP6 ;  /* 0x000001a008087887 */ /* 0x000fe2000b000000 */
[----:B------:R-:W-:Y:S01]  /*0a40*/  UMOV UR5, 0x1 ;  /* 0x0000000100057882 */ /* 0x000fe20000000000 */
[----:B------:R-:W-:Y:S01]  /*0a50*/  ELECT P0, URZ, PT ;  /* 0x0000000000ff782f */ /* 0x000fe20003800000 */
[----:B------:R-:W-:-:S04]  /*0a60*/  UIADD3 UR10, UPT, UPT, -UR5, 0x100000, URZ ;  /* 0x00100000050a7890 */ /* 0x000fc8000fffe1ff */
[----:B------:R-:W-:Y:S02]  /*0a70*/  USHF.L.U32 UR11, UR10, 0xb, URZ ;  /* 0x0000000b0a0b7899 */ /* 0x000fe400080006ff */
[----:B------:R-:W-:Y:S02]  /*0a80*/  USHF.L.U32 UR10, UR10, 0x1, URZ ;  /* 0x000000010a0a7899 */ /* 0x000fe400080006ff */
        /* <DEDUP_REMOVED lines=8> */
.L_x_13:
[----:B------:R-:W2:Y:S01]  /*0b10*/  SHFL.IDX PT, R2, R74, RZ, 0x1f ;  /* 0x00001fff4a027589 */ /* 0x000ea200000e0000 */
[----:B------:R-:W1:Y:S01]  /*0b20*/  S2UR UR48, SR_CgaCtaId ;  /* 0x00000000003079c3 */ /* 0x000e620000008800 */
[----:B------:R-:W-:Y:S01]  /*0b30*/  NOP ;  /* 0x0000000000007918 */ /* 0x000fe20000000000 */
[----:B--2---:R-:W-:-:S13]  /*0b40*/  ISETP.NE.AND P0, PT, R2, 0x5, PT ;  /* 0x000000050200780c */ /* 0x004fda0003f05270 */
[----:B-1----:R-:W-:Y:S05]  /*0b50*/  @P0 BRA `(.L_x_14) ;  /* 0x0000000000440947 */ /* 0x002fea0003800000 */
[----:B------:R-:W-:Y:S01]  /*0b60*/  UMOV UR7, 0x400 ;  /* 0x0000040000077882 */ /* 0x000fe20000000000 */
[----:B------:R-:W-:Y:S01]  /*0b70*/  UMOV UR6, 0x1 ;  /* 0x0000000100067882 */ /* 0x000fe20000000000 */
[----:B------:R-:W-:Y:S01]  /*0b80*/  UMOV UR5, 0x80 ;  /* 0x0000008000057882 */ /* 0x000fe20000000000 */
[----:B------:R-:W-:Y:S02]  /*0b90*/  ULEA UR7, UR48, UR7, 0x18 ;  /* 0x0000000730077291 */ /* 0x000fe4000f8ec0ff */
[----:B------:R-:W-:-:S04]  /*0ba0*/  UIADD3 UR8, UPT, UPT, -UR6, 0x100000, URZ ;  /* 0x0010000006087890 */ /* 0x000fc8000fffe1ff */
[----:B------:R-:W-:Y:S02]  /*0bb0*/  USHF.L.U32 UR9, UR8, 0xb, URZ ;  /* 0x0000000b08097899 */ /* 0x000fe400080006ff */
[----:B------:R-:W-:Y:S02]  /*0bc0*/  USHF.L.U32 UR8, UR8, 0x1, URZ ;  /* 0x0000000108087899 */ /* 0x000fe400080006ff */
[----:B------:R-:W-:-:S04]  /*0bd0*/  UIADD3 UR10, UPT, UPT, -UR5, 0x100000, URZ ;  /* 0x00100000050a7890 */ /* 0x000fc8000fffe1ff */
[----:B------:R-:W-:Y:S02]  /*0be0*/  USHF.L.U32 UR11, UR10, 0xb, URZ ;  /* 0x0000000b0a0b7899 */ /* 0x000fe400080006ff */
[----:B------:R-:W-:Y:S01]  /*0bf0*/  USHF.L.U32 UR10, UR10, 0x1, URZ ;  /* 0x000000010a0a7899 */ /* 0x000fe200080006ff */
[----:B------:R-:W-:Y:S01]  /*0c00*/  ELECT P0, URZ, PT ;  /* 0x0000000000ff782f */ /* 0x000fe20003800000 */
[----:B------:R-:W1:Y:S02]  /*0c10*/  FENCE.VIEW.ASYNC.S ;  /* 0x00000000000073c6 */ /* 0x000e640000000000 */
[----:B-1----:R1:W2:Y:S08]  /*0c20*/  SYNCS.EXCH.64 URZ, [UR7+0xe0], UR8 ;  /* 0x0000e00807ff75b2 */ /* 0x0022b00008000100 */
[----:B------:R1:W1:Y:S01]  /*0c30*/  SYNCS.EXCH.64 URZ, [UR7+0xf0], UR10 ;  /* 0x0000f00a07ff75b2 */ /* 0x0002620008000100 */
[----:B------:R1:W1:Y:S01]  /*0c40*/  SYNCS.EXCH.64 URZ, [UR7+0xe8], UR8 ;  /* 0x0000e80807ff75b2 */ /* 0x0002620008000100 */
[----:B------:R1:W1:Y:S01]  /*0c50*/  SYNCS.EXCH.64 URZ, [UR7+0xf8], UR10 ;  /* 0x0000f80a07ff75b2 */ /* 0x0002620008000100 */
[----:B------:R-:W-:Y:S01]  /*0c60*/  NOP ;  /* 0x0000000000007918 */ /* 0x000fe20000000000 */
.L_x_14:
[----:B------:R-:W3:Y:S01]  /*0c70*/  LDCU UR5, c[0x0][0x36c] ;  /* 0x00006d80ff0577ac */ /* 0x000ee20008000800 */
[----:B------:R-:W-:Y:S01]  /*0c80*/  ISETP.NE.OR P6, PT, R0, 0x2, !P6 ;  /* 0x000000020000780c */ /* 0x000fe200077c5670 */
[----:B------:R-:W-:Y:S01]  /*0c90*/  NOP ;  /* 0x0000000000007918 */ /* 0x000fe20000000000 */
[----:B------:R-:W-:Y:S01]  /*0ca0*/  LOP3.LUT R8, R73, 0x1f, RZ, 0xc0, !PT ;  /* 0x0000001f49087812 */ /* 0x000fe200078ec0ff */
[----:B------:R-:W-:Y:S02]  /*0cb0*/  UISETP.NE.AND UP5, UPT, UR4, 0x2, UPT ;  /* 0x000000020400788c */ /* 0x000fe4000bfa5270 */
[----:B------:R-:W-:Y:S02]  /*0cc0*/  UISETP.NE.AND UP4, UPT, UR4, URZ, UPT ;  /* 0x000000ff0400728c */ /* 0x000fe4000bf85270 */
[----:B---3--:R-:W-:-:S09]  /*0cd0*/  UISETP.EQ.U32.AND UP1, UPT, UR5, 0x1, UPT ;  /* 0x000000010500788c */ /* 0x008fd2000bf22070 */
[----:B------:R-:W-:Y:S05]  /*0ce0*/  BRA.U !UP1, `(.L_x_15) ;  /* 0x0000000109087547 */ /* 0x000fea000b800000 */
[----:B-12-4-:R-:W-:Y:S01]  /*0cf0*/  UCGABAR_ARV ;  /* 0x00000000000079c7 */ /* 0x016fe20008000000 */
[----:B------:R-:W-:Y:S05]  /*0d00*/  BRA `(.L_x_16) ;  /* 0x0000000000047947 */ /* 0x000fea0003800000 */
.L_x_15:
[----:B-12-4-:R-:W-:Y:S01]  /*0d10*/  NOP ;  /* 0x0000000000007918 */ /* 0x016fe20000000000 */
.L_x_16:
[----:B------:R-:W1:Y:S01]  /*0d20*/  S2R R19, SR_CTAID.Y ;  /* 0x0000000000137919 */ /* 0x000e620000002600 */
[----:B------:R-:W2:Y:S01]  /*0d30*/  S2UR UR6, SR_CTAID.X ;  /* 0x00000000000679c3 */ /* 0x000ea20000002500 */
[----:B------:R-:W-:-:S05]  /*0d40*/  CS2R.32 R64, SR_CgaSize ;  /* 0x0000000000407805 */ /* 0x000fca0000008a00 */
[----:B------:R-:W-:-:S05]  /*0d50*/  IMAD R64, R64, -0xa0, RZ ;  /* 0xffffff6040407824 */ /* 0x000fca00078e02ff */
[----:B------:R-:W-:-:S14]  /*0d60*/  R2UR UR7, R64 ;  /* 0x00000000400772ca */ /* 0x000fdc00000e0000 */
[----:B------:R-:W3:Y:S01]  /*0d70*/  LDCU UR7, c[0x0][UR7+0x2b0] ;  /* 0x00005600070777ac */ /* 0x000ee20008000800 */
[----:B------:R-:W-:-:S05]  /*0d80*/  CS2R.32 R64, SR_CgaSize ;  /* 0x0000000000407805 */ /* 0x000fca0000008a00 */
[----:B------:R-:W-:-:S05]  /*0d90*/  IMAD R64, R64, -0xa0, RZ ;  /* 0xffffff6040407824 */ /* 0x000fca00078e02ff */
[----:B------:R-:W-:-:S14]  /*0da0*/  R2UR UR5, R64 ;  /* 0x00000000400572ca */ /* 0x000fdc00000e0000 */
[----:B------:R-:W4:Y:S01]  /*0db0*/  LDCU UR5, c[0x0][UR5+0x2b4] ;  /* 0x00005680050577ac */ /* 0x000f220008000800 */
[----:B------:R-:W-:-:S05]  /*0dc0*/  CS2R.32 R0, SR_CgaSize ;  /* 0x0000000000007805 */ /* 0x000fca0000008a00 */
[----:B------:R-:W-:-:S06]  /*0dd0*/  IMAD R0, R0, -0xa0, RZ ;  /* 0xffffff6000007824 */ /* 0x000fcc00078e02ff */
[----:B------:R-:W4:Y:S01]  /*0de0*/  LDC R0, c[0x0][R0+0x2a4] ;  /* 0x0000a90000007b82 */ /* 0x000f220000000800 */
[----:B------:R-:W-:Y:S02]  /*0df0*/  USHF.L.U32 UR34, UR48, 0xb, URZ ;  /* 0x0000000b30227899 */ /* 0x000fe400080006ff */
[----:B------:R-:W-:Y:S02]  /*0e00*/  USHF.L.U32 UR30, UR48, 0x5, URZ ;  /* 0x00000005301e7899 */ /* 0x000fe400080006ff */
[----:B------:R-:W-:Y:S02]  /*0e10*/  ULOP3.LUT UR34, UR34, 0x800, URZ, 0xc0, !UPT ;  /* 0x0000080022227892 */ /* 0x000fe4000f8ec0ff */
[----:B------:R-:W-:Y:S01]  /*0e20*/  ULOP3.LUT UR30, UR30, 0x20, URZ, 0xc0, !UPT ;  /* 0x000000201e1e7892 */ /* 0x000fe2000f8ec0ff */
[----:B------:R-:W4:Y:S01]  /*0e30*/  LDC R11, c[0x0][0xb24] ;  /* 0x0002c900ff0b7b82 */ /* 0x000f220000000800 */
[----:B------:R-:W-:Y:S01]  /*0e40*/  UISETP.NE.AND UP2, UPT, UR4, 0x2, UPT ;  /* 0x000000020400788c */ /* 0x000fe2000bf45270 */
[----:B--2---:R-:W-:-:S02]  /*0e50*/  I2FP.F32.U32 R64, UR6 ;  /* 0x0000000600407c45 */ /* 0x004fc40008201000 */
[----:B------:R-:W-:-:S05]  /*0e60*/  CS2R.32 R3, SR_CgaSize ;  /* 0x0000000000037805 */ /* 0x000fca0000008a00 */
[----:B------:R-:W-:-:S06]  /*0e70*/  IMAD R3, R3, -0xa0, RZ ;  /* 0xffffff6003037824 */ /* 0x000fcc00078e02ff */
[----:B------:R-:W2:Y:S01]  /*0e80*/  LDC R3, c[0x0][R3+0x2a0] ;  /* 0x0000a80003037b82 */ /* 0x000ea20000000800 */
[----:B------:R-:W-:Y:S01]  /*0e90*/  MOV R21, UR6 ;  /* 0x0000000600157c02 */ /* 0x000fe20008000f00 */
[----:B---3--:R-:W-:Y:S01]  /*0ea0*/  FMUL R64, R64, UR7 ;  /* 0x0000000740407c20 */ /* 0x008fe20008400000 */
[----:B-1----:R-:W-:-:S05]  /*0eb0*/  I2FP.F32.U32 R2, R19 ;  /* 0x0000001300027245 */ /* 0x002fca0000201000 */
[----:B------:R-:W1:Y:S01]  /*0ec0*/  S2UR UR45, SR_CTAID.Z ;  /* 0x00000000002d79c3 */ /* 0x000e620000002700 */
[----:B------:R-:W3:Y:S01]  /*0ed0*/  F2I.U32.TRUNC.NTZ R64, R64 ;  /* 0x0000004000407305 */ /* 0x000ee2000020f000 */
[----:B----4-:R-:W-:Y:S01]  /*0ee0*/  FMUL R2, R2, UR5 ;  /* 0x0000000502027c20 */ /* 0x010fe20008400000 */
[----:B------:R-:W4:Y:S01]  /*0ef0*/  LDCU UR5, c[0x0][0xb30] ;  /* 0x00016600ff0577ac */ /* 0x000f220008000800 */
[----:B------:R-:W-:-:S04]  /*0f00*/  ISETP.GE.AND P0, PT, R11, 0x1, PT ;  /* 0x000000010b00780c */ /* 0x000fc80003f06270 */
[----:B------:R-:W1:Y:S01]  /*0f10*/  LDC R26, c[0x0][0xb24] ;  /* 0x0002c900ff1a7b82 */ /* 0x000e620000000800 */
[----:B------:R-:W4:Y:S01]  /*0f20*/  F2I.U32.TRUNC.NTZ R58, R2 ;  /* 0x00000002003a7305 */ /* 0x000f22000020f000 */
[----:B---3--:R-:W-:-:S05]  /*0f30*/  IADD3 R64, PT, PT, -R64, RZ, RZ ;  /* 0x000000ff40407210 */ /* 0x008fca0007ffe1ff */
[----:B--2---:R-:W-:Y:S01]  /*0f40*/  IMAD R64, R3, R64, UR6 ;  /* 0x0000000603407e24 */ /* 0x004fe2000f8e0240 */
[----:B----4-:R-:W-:-:S05]  /*0f50*/  IADD3 R58, PT, PT, -R58, RZ, RZ ;  /* 0x000000ff3a3a7210 */ /* 0x010fca0007ffe1ff */
[----:B------:R-:W-:Y:S01]  /*0f60*/  IMAD R58, R0, R58, R19 ;  /* 0x0000003a003a7224 */ /* 0x000fe200078e0213 */
[----:B------:R-:W-:Y:S01]  /*0f70*/  PRMT R0, RZ, 0x7610, R0 ;  /* 0x00007610ff007816 */ /* 0x000fe20000000000 */
[----:B------:R-:W-:Y:S06]  /*0f80*/  BRA.U UP4, `(.L_x_17) ;  /* 0x0000000104207547 */ /* 0x000fec000b800000 */
[C---:B------:R-:W-:Y:S02]  /*0f90*/  ISETP.NE.AND P3, PT, R58.reuse, RZ, PT ;  /* 0x000000ff3a00720c */ /* 0x040fe40003f65270 */
[----:B------:R-:W-:Y:S02]  /*0fa0*/  ISETP.NE.AND P1, PT, R58, RZ, PT ;  /* 0x000000ff3a00720c */ /* 0x000fe40003f25270 */
[C---:B------:R-:W-:Y:S02]  /*0fb0*/  ISETP.NE.AND P2, PT, R64.reuse, 0x1, PT ;  /* 0x000000014000780c */ /* 0x040fe40003f45270 */
[----:B------:R-:W-:Y:S02]  /*0fc0*/  SEL R0, RZ, 0x2, P3 ;  /* 0x00000002ff007807 */ /* 0x000fe40001800000 */
[----:B------:R-:W-:Y:S02]  /*0fd0*/  ISETP.EQ.OR P1, PT, R64, RZ, !P1 ;  /* 0x000000ff4000720c */ /* 0x000fe40004f22670 */
[----:B------:R-:W-:-:S02]  /*0fe0*/  SEL R0, R0, 0x2, P2 ;  /* 0x0000000200007807 */ /* 0x000fc40001000000 */
[----:B------:R-:W-:-:S05]  /*0ff0*/  SEL R3, RZ, 0x1, !P1 ;  /* 0x00000001ff037807 */ /* 0x000fca0004800000 */
[----:B------:R-:W-:Y:S02]  /*1000*/  IMAD.IADD R0, R3, 0x1, R0 ;  /* 0x0000000103007824 */ /* 0x000fe400078e0200 */
.L_x_17:
[----:B------:R-:W-:Y:S05]  /*1010*/  @!P0 BRA `(.L_x_18) ;  /* 0x0000000000b88947 */ /* 0x000fea0003800000 */
[----:B------:R-:W2:Y:S01]  /*1020*/  LDC.64 R4, c[0x0][0xb18] ;  /* 0x0002c600ff047b82 */ /* 0x000ea20000000a00 */
[----:B------:R-:W-:-:S07]  /*1030*/  ISETP.NE.AND P0, PT, R11, 0x1, PT ;  /* 0x000000010b00780c */ /* 0x000fce0003f05270 */
[----:B------:R-:W3:Y:S08]  /*1040*/  LDC R10, c[0x0][0xb0c] ;  /* 0x0002c300ff0a7b82 */ /* 0x000ef00000000800 */
[----:B------:R-:W4:Y:S08]  /*1050*/  LDC R13, c[0x0][0x370] ;  /* 0x0000dc00ff0d7b82 */ /* 0x000f300000000800 */
[----:B------:R-:W1:Y:S01]  /*1060*/  LDC R12, c[0x0][0x374] ;  /* 0x0000dd00ff0c7b82 */ /* 0x000e620000000800 */
[----:B--2---:R-:W-:-:S07]  /*1070*/  ISETP.NE.AND P1, PT, R4, 0x1, PT ;  /* 0x000000010400780c */ /* 0x004fce0003f25270 */
[----:B------:R-:W4:Y:S01]  /*1080*/  LDC.64 R6, c[0x0][0xb10] ;  /* 0x0002c400ff067b82 */ /* 0x000f220000000a00 */
[----:B---3--:R-:W-:-:S07]  /*1090*/  ISETP.NE.AND P2, PT, R10, 0x1, PT ;  /* 0x000000010a00780c */ /* 0x008fce0003f45270 */
[----:B------:R-:W2:Y:S08]  /*10a0*/  LDC R9, c[0x0][0xb20] ;  /* 0x0002c800ff097b82 */ /* 0x000eb00000000800 */
[----:B------:R-:W3:Y:S01]  /*10b0*/  LDC.64 R2, c[0x0][0xb28] ;  /* 0x0002ca00ff027b82 */ /* 0x000ee20000000a00 */
[----:B-1----:R-:W-:-:S04]  /*10c0*/  IMAD.HI.U32 R14, R12, R5, RZ ;  /* 0x000000050c0e7227 */ /* 0x002fc800078e00ff */
[----:B----4-:R-:W-:-:S04]  /*10d0*/  IMAD.HI.U32 R16, R13, R6, RZ ;  /* 0x000000060d107227 */ /* 0x010fc800078e00ff */
[----:B------:R-:W-:Y:S01]  /*10e0*/  IMAD.HI.U32 R18, R21, R6, RZ ;  /* 0x0000000615127227 */ /* 0x000fe200078e00ff */
[----:B------:R-:W-:Y:S02]  /*10f0*/  @P2 SHF.R.U32.HI R13, RZ, R7, R16 ;  /* 0x00000007ff0d2219 */ /* 0x000fe40000011610 */
[----:B--2---:R-:W-:Y:S01]  /*1100*/  @P1 SHF.R.U32.HI R12, RZ, R9, R14 ;  /* 0x00000009ff0c1219 */ /* 0x004fe2000001160e */
[----:B------:R-:W-:Y:S01]  /*1110*/  IMAD.HI.U32 R16, R19, R5, RZ ;  /* 0x0000000513107227 */ /* 0x000fe200078e00ff */
[----:B------:R-:W-:-:S04]  /*1120*/  SHF.R.U32.HI R18, RZ, R7, R18 ;  /* 0x00000007ff127219 */ /* 0x000fc80000011612 */
[----:B------:R-:W-:Y:S01]  /*1130*/  SHF.R.U32.HI R16, RZ, R9, R16 ;  /* 0x00000009ff107219 */ /* 0x000fe20000011610 */
[----:B---3--:R-:W-:Y:S01]  /*1140*/  IMAD.HI.U32 R14, R12, R2, RZ ;  /* 0x000000020c0e7227 */ /* 0x008fe200078e00ff */
[----:B------:R-:W-:Y:S02]  /*1150*/  SEL R7, R21, R18, !P2 ;  /* 0x0000001215077207 */ /* 0x000fe40005000000 */
[----:B------:R-:W-:Y:S01]  /*1160*/  SEL R5, R19, R16, !P1 ;  /* 0x0000001013057207 */ /* 0x000fe20004800000 */
[----:B------:R-:W-:Y:S01]  /*1170*/  IMAD.HI.U32 R6, R13, R2, RZ ;  /* 0x000000020d067227 */ /* 0x000fe200078e00ff */
[-C--:B------:R-:W-:Y:S02]  /*1180*/  @P0 SHF.R.U32.HI R12, RZ, R3.reuse, R14 ;  /* 0x00000003ff0c0219 */ /* 0x080fe4000001160e */
[----:B------:R-:W-:Y:S02]  /*1190*/  IADD3 R9, PT, PT, -R5, RZ, RZ ;  /* 0x000000ff05097210 */ /* 0x000fe40007ffe1ff */
[----:B------:R-:W-:Y:S01]  /*11a0*/  @P0 SHF.R.U32.HI R13, RZ, R3, R6 ;  /* 0x00000003ff0d0219 */ /* 0x000fe20000011606 */
[----:B------:R-:W-:-:S02]  /*11b0*/  IMAD R12, R12, R11, RZ ;  /* 0x0000000b0c0c7224 */ /* 0x000fc400078e02ff */
[----:B------:R-:W-:Y:S02]  /*11c0*/  IMAD R9, R4, R9, R19 ;  /* 0x0000000904097224 */ /* 0x000fe400078e0213 */
[----:B------:R-:W-:Y:S01]  /*11d0*/  IMAD R6, R13, R11, RZ ;  /* 0x0000000b0d067224 */ /* 0x000fe200078e02ff */
[----:B------:R-:W-:-:S04]  /*11e0*/  ISETP.GE.AND P1, PT, R5, R12, PT ;  /* 0x0000000c0500720c */ /* 0x000fc80003f26270 */
[----:B------:R-:W-:Y:S01]  /*11f0*/  ISETP.GE.OR P1, PT, R7, R6, P1 ;  /* 0x000000060700720c */ /* 0x000fe20000f26670 */
[----:B------:R-:W-:-:S05]  /*1200*/  IMAD.HI.U32 R6, R5, R2, RZ ;  /* 0x0000000205067227 */ /* 0x000fca00078e00ff */
[----:B------:R-:W-:-:S04]  /*1210*/  SHF.R.U32.HI R6, RZ, R3, R6 ;  /* 0x00000003ff067219 */ /* 0x000fc80000011606 */
[----:B------:R-:W-:-:S03]  /*1220*/  SEL R6, R5, R6, !P0 ;  /* 0x0000000605067207 */ /* 0x000fc60004000000 */
[----:B------:R-:W-:Y:S01]  /*1230*/  @!P1 IMAD.HI.U32 R12, R7, R2, RZ ;  /* 0x00000002070c9227 */ /* 0x000fe200078e00ff */
[----:B------:R-:W-:-:S04]  /*1240*/  IADD3 R2, PT, PT, -R6, RZ, RZ ;  /* 0x000000ff06027210 */ /* 0x000fc80007ffe1ff */
[----:B------:R-:W-:Y:S01]  /*1250*/  @!P1 SHF.R.U32.HI R12, RZ, R3, R12 ;  /* 0x00000003ff0c9219 */ /* 0x000fe2000001160c */
[----:B------:R-:W-:-:S03]  /*1260*/  IMAD R2, R11, R2, R5 ;  /* 0x000000020b027224 */ /* 0x000fc600078e0205 */
[----:B------:R-:W-:-:S05]  /*1270*/  @!P1 SEL R3, R7, R12, !P0 ;  /* 0x0000000c07039207 */ /* 0x000fca0004000000 */
[--C-:B------:R-:W-:Y:S02]  /*1280*/  @!P1 IMAD.IADD R6, R6, 0x1, -R3.reuse ;  /* 0x0000000106069824 */ /* 0x100fe400078e0a03 */
[----:B------:R-:W-:Y:S01]  /*1290*/  @!P1 IMAD R3, R2, R13, R3 ;  /* 0x0000000d02039224 */ /* 0x000fe200078e0203 */
[----:B------:R-:W-:Y:S01]  /*12a0*/  IADD3 R2, PT, PT, -R7, RZ, RZ ;  /* 0x000000ff07027210 */ /* 0x000fe20007ffe1ff */
[----:B------:R-:W-:Y:S02]  /*12b0*/  @!P1 IMAD R5, R6, R11, R7 ;  /* 0x0000000b06059224 */ /* 0x000fe400078e0207 */
[----:B------:R-:W-:Y:S02]  /*12c0*/  @!P1 IMAD.MOV.U32 R7, RZ, RZ, R3 ;  /* 0x000000ffff079224 */ /* 0x000fe400078e0003 */
[----:B------:R-:W-:Y:S02]  /*12d0*/  IMAD R2, R10, R2, R21 ;  /* 0x000000020a027224 */ /* 0x000fe400078e0215 */
[----:B------:R-:W-:-:S02]  /*12e0*/  IMAD R19, R5, R4, R9 ;  /* 0x0000000405137224 */ /* 0x000fc400078e0209 */
[----:B------:R-:W-:Y:S02]  /*12f0*/  IMAD R21, R7, R10, R2 ;  /* 0x0000000a07157224 */ /* 0x000fe400078e0202 */
.L_x_18:
[----:B------:R-:W-:-:S09]  /*1300*/  UISETP.NE.AND UP3, UPT, UR5, 0x1, UPT ;  /* 0x000000010500788c */ /* 0x000fd2000bf65270 */
[----:B------:R-:W-:Y:S05]  /*1310*/  BRA.U UP3, `(.L_x_19) ;  /* 0x0000000103407547 */ /* 0x000fea000b800000 */
[----:B------:R-:W2:Y:S08]  /*1320*/  LDC.64 R4, c[0x0][0xb10] ;  /* 0x0002c400ff047b82 */ /* 0x000eb00000000a00 */
[----:B------:R-:W3:Y:S08]  /*1330*/  LDC.64 R2, c[0x0][0xb18] ;  /* 0x0002c600ff027b82 */ /* 0x000ef00000000a00 */
[----:B------:R-:W4:Y:S08]  /*1340*/  LDC R6, c[0x0][0xb20] ;  /* 0x0002c800ff067b82 */ /* 0x000f300000000800 */
[----:B------:R-:W1:Y:S01]  /*1350*/  LDC R10, c[0x0][0xb0c] ;  /* 0x0002c300ff0a7b82 */ /* 0x000e620000000800 */
[----:B--2---:R-:W-:-:S05]  /*1360*/  IMAD.HI.U32 R4, R21, R4, RZ ;  /* 0x0000000415047227 */ /* 0x004fca00078e00ff */
[----:B------:R-:W-:Y:S01]  /*1370*/  SHF.R.U32.HI R4, RZ, R5, R4 ;  /* 0x00000005ff047219 */ /* 0x000fe20000011604 */
[----:B---3--:R-:W-:Y:S01]  /*1380*/  IMAD.HI.U32 R3, R19, R3, RZ ;  /* 0x0000000313037227 */ /* 0x008fe200078e00ff */
[----:B------:R-:W-:-:S04]  /*1390*/  ISETP.NE.AND P0, PT, R2, 0x1, PT ;  /* 0x000000010200780c */ /* 0x000fc80003f05270 */
[----:B----4-:R-:W-:-:S04]  /*13a0*/  SHF.R.U32.HI R6, RZ, R6, R3 ;  /* 0x00000006ff067219 */ /* 0x010fc80000011603 */
[----:B------:R-:W-:Y:S02]  /*13b0*/  SEL R3, R19, R6, !P0 ;  /* 0x0000000613037207 */ /* 0x000fe40004000000 */
[----:B-1----:R-:W-:-:S04]  /*13c0*/  ISETP.NE.AND P1, PT, R10, 0x1, PT ;  /* 0x000000010a00780c */ /* 0x002fc80003f25270 */
[----:B------:R-:W-:-:S05]  /*13d0*/  SEL R4, R21, R4, !P1 ;  /* 0x0000000415047207 */ /* 0x000fca0004800000 */
[----:B------:R-:W-:Y:S02]  /*13e0*/  IMAD.IADD R5, R3, 0x1, -R4 ;  /* 0x0000000103057824 */ /* 0x000fe400078e0a04 */
[----:B------:R-:W-:Y:S02]  /*13f0*/  IMAD.IADD R3, R4, 0x1, -R3 ;  /* 0x0000000104037824 */ /* 0x000fe400078e0a03 */
[----:B------:R-:W-:Y:S02]  /*1400*/  IMAD R21, R5, R10, R21 ;  /* 0x0000000a05157224 */ /* 0x000fe400078e0215 */
[----:B------:R-:W-:Y:S02]  /*1410*/  IMAD R19, R3, R2, R19 ;  /* 0x0000000203137224 */ /* 0x000fe400078e0213 */
.L_x_19:
[----:B------:R-:W-:Y:S05]  /*1420*/  BRA.U !UP1, `(.L_x_20) ;  /* 0x00000001090c7547 */ /* 0x000fea000b800000 */
[----:B------:R-:W-:Y:S01]  /*1430*/  UCGABAR_WAIT ;  /* 0x0000000000007dc7 */ /* 0x000fe20008000000 */
[----:B------:R-:W-:Y:S01]  /*1440*/  CCTL.IVALL ;  /* 0x00000000ff00798f */ /* 0x000fe20002000000 */
[----:B------:R-:W-:Y:S05]  /*1450*/  BRA `(.L_x_21) ;  /* 0x0000000000047947 */ /* 0x000fea0003800000 */
.L_x_20:
[----:B------:R-:W-:Y:S06]  /*1460*/  BAR.SYNC.DEFER_BLOCKING 0x0 ;  /* 0x0000000000007b1d */ /* 0x000fec0000010000 */
.L_x_21:
[----:B------:R-:W-:Y:S05]  /*1470*/  BRA.U UP2, `(.L_x_22) ;  /* 0x0000001902dc7547 */ /* 0x000fea000b800000 */
[----:B------:R-:W2:Y:S01]  /*1480*/  LDCU UR48, c[0x0][0x390] ;  /* 0x00007200ff3077ac */ /* 0x000ea20008000800 */
[----:B------:R-:W3:Y:S01]  /*1490*/  LDC R2, c[0x0][0x5c0] ;  /* 0x00017000ff027b82 */ /* 0x000ee20000000800 */
[----:B------:R-:W-:Y:S01]  /*14a0*/  PLOP3.LUT P4, PT, PT, PT, UP6, 0x80, 0x8 ;  /* 0x000000000008781c */ /* 0x000fe20003f8f068 */
[----:B------:R-:W-:Y:S01]  /*14b0*/  IMAD.MOV.U32 R10, RZ, RZ, 0x1 ;  /* 0x00000001ff0a7424 */ /* 0x000fe200078e00ff */
[----:B------:R-:W-:Y:S01]  /*14c0*/  UISETP.NE.AND UP0, UPT, UR4, URZ, UPT ;  /* 0x000000ff0400728c */ /* 0x000fe2000bf05270 */
[----:B------:R-:W-:Y:S01]  /*14d0*/  ISETP.EQ.OR P5, PT, R8, RZ, P6 ;  /* 0x000000ff0800720c */ /* 0x000fe200037a2670 */
[----:B-1----:R-:W-:Y:S01]  /*14e0*/  USEL UR45, URZ, 0x1, UP5 ;  /* 0x00000001ff2d7887 */ /* 0x002fe2000a800000 */
[----:B------:R-:W-:Y:S01]  /*14f0*/  PLOP3.LUT P4, PT, P4, PT, PT, 0x8, 0x80 ;  /* 0x000000000080781c */ /* 0x000fe2000278e170 */
[----:B------:R-:W-:Y:S01]  /*1500*/  IMAD.MOV.U32 R8, RZ, RZ, RZ ;  /* 0x000000ffff087224 */ /* 0x000fe200078e00ff */
[----:B------:R-:W1:Y:S01]  /*1510*/  LDC R9, c[0x0][0x370] ;  /* 0x0000dc00ff097b82 */ /* 0x000e620000000800 */
[----:B------:R-:W4:Y:S01]  /*1520*/  LDCU.64 UR52, c[0x0][0x348] ;  /* 0x00006900ff3477ac */ /* 0x000f220008000a00 */
[----:B------:R-:W-:Y:S01]  /*1530*/  USEL UR45, UR45, 0x2, UP0 ;  /* 0x000000022d2d7887 */ /* 0x000fe20008000000 */
[----:B------:R-:W-:-:S05]  /*1540*/  UMOV UR46, URZ ;  /* 0x000000ff002e7c82 */ /* 0x000fca0008000000 */
[----:B------:R-:W1:Y:S01]  /*1550*/  LDC R0, c[0x0][0x374] ;  /* 0x0000dd00ff007b82 */ /* 0x000e620000000800 */
[----:B--2---:R-:W-:Y:S02]  /*1560*/  UIADD3 UR5, UPT, UPT, UR48, 0x3f, URZ ;  /* 0x0000003f30057890 */ /* 0x004fe4000fffe0ff */
[----:B------:R-:W-:Y:S02]  /*1570*/  UIADD3 UR4, UPT, UPT, UR48, -0x1, URZ ;  /* 0xffffffff30047890 */ /* 0x000fe4000fffe0ff */
[----:B------:R-:W-:Y:S02]  /*1580*/  USHF.R.S32.HI UR50, URZ, 0x1f, UR5 ;  /* 0x0000001fff327899 */ /* 0x000fe40008011405 */
[----:B------:R-:W-:Y:S01]  /*1590*/  UISETP.GE.U32.AND UP2, UPT, UR4, -0x7f, UPT ;  /* 0xffffff810400788c */ /* 0x000fe2000bf46070 */
[----:B---3--:R-:W-:Y:S01]  /*15a0*/  VIADD R2, R2, 0x7f ;  /* 0x0000007f02027836 */ /* 0x008fe20000000000 */
[----:B------:R-:W-:Y:S02]  /*15b0*/  ULEA.HI UR50, UR50, UR5, URZ, 0x6 ;  /* 0x0000000532327291 */ /* 0x000fe4000f8f30ff */
[----:B------:R-:W-:-:S02]  /*15c0*/  UIADD3 UR48, UPT, UPT, UR48, 0x7e, URZ ;  /* 0x0000007e30307890 */ /* 0x000fc4000fffe0ff */
[----:B------:R-:W-:Y:S01]  /*15d0*/  USHF.R.S32.HI UR50, URZ, 0x6, UR50 ;  /* 0x00000006ff327899 */ /* 0x000fe20008011432 */
[----:B------:R-:W-:-:S03]  /*15e0*/  SHF.R.S32.HI R3, RZ, 0x1f, R2 ;  /* 0x0000001fff037819 */ /* 0x000fc60000011402 */
[----:B------:R-:W-:Y:S01]  /*15f0*/  UISETP.LT.U32.AND UP1, UPT, UR50, 0x8, UPT ;  /* 0x000000083200788c */ /* 0x000fe2000bf21070 */
[----:B------:R-:W-:-:S03]  /*1600*/  LEA.HI R12, R3, R2, RZ, 0x7 ;  /* 0x00000002030c7211 */ /* 0x000fc600078f38ff */
[----:B------:R-:W-:Y:S01]  /*1610*/  USEL UR49, UR50, 0x8, UP1 ;  /* 0x0000000832317887 */ /* 0x000fe20008800000 */
[----:B------:R-:W-:-:S03]  /*1620*/  SHF.R.S32.HI R12, RZ, 0x7, R12 ;  /* 0x00000007ff0c7819 */ /* 0x000fc6000001140c */
[----:B------:R-:W-:Y:S02]  /*1630*/  UIADD3 UR44, UPT, UPT, UR49, -0x1, URZ ;  /* 0xffffffff312c7890 */ /* 0x000fe4000fffe0ff */
[----:B------:R-:W-:Y:S02]  /*1640*/  @UP2 UIADD3 UR44, UPT, UPT, UR49, URZ, URZ ;  /* 0x000000ff312c2290 */ /* 0x000fe4000fffe0ff */
[----:B------:R-:W-:Y:S02]  /*1650*/  UIADD3 UR47, UPT, UPT, UR50, -UR49, URZ ;  /* 0x80000031322f7290 */ /* 0x000fe4000fffe0ff */
[----:B-1--4-:R-:W-:-:S12]  /*1660*/  UIADD3 UR44, UPT, UPT, UR44, 0x1, URZ ;  /* 0x000000012c2c7890 */ /* 0x012fd8000fffe0ff */
.L_x_40:
[-C--:B------:R-:W-:Y:S01]  /*1670*/  IABS R7, R12.reuse ;  /* 0x0000000c00077213 */ /* 0x080fe20000000000 */
[----:B-1----:R-:W1:Y:S01]  /*1680*/  LDC R4, c[0x0][0x5c4] ;  /* 0x00017100ff047b82 */ /* 0x002e620000000800 */
[----:B------:R-:W-:Y:S01]  /*1690*/  IMAD.MOV.U32 R14, RZ, RZ, RZ ;  /* 0x000000ffff0e7224 */ /* 0x000fe200078e00ff */
[----:B------:R-:W-:Y:S01]  /*16a0*/  IABS R3, R19 ;  /* 0x0000001300037213 */ /* 0x000fe20000000000 */
[----:B------:R-:W2:Y:S01]  /*16b0*/  I2F.RP R16, R7 ;  /* 0x0000000700107306 */ /* 0x000ea20000209400 */
[----:B------:R-:W-:Y:S01]  /*16c0*/  IABS R2, R12 ;  /* 0x0000000c00027213 */ /* 0x000fe20000000000 */
[----:B------:R-:W-:Y:S01]  /*16d0*/  UMOV UR4, 0x400 ;  /* 0x0000040000047882 */ /* 0x000fe20000000000 */
[----:B------:R-:W-:Y:S01]  /*16e0*/  UISETP.GE.U32.AND UP0, UPT, UR48, 0x7f, UPT ;  /* 0x0000007f3000788c */ /* 0x000fe2000bf06070 */
[----:B------:R-:W-:Y:S01]  /*16f0*/  R2UR UR38, R21 ;  /* 0x00000000152672ca */ /* 0x000fe200000e0000 */
[----:B------:R-:W3:Y:S01]  /*1700*/  S2UR UR35, SR_CgaCtaId ;  /* 0x00000000002379c3 */ /* 0x000ee20000008800 */
[----:B------:R-:W-:Y:S01]  /*1710*/  IADD3 R2, PT, PT, RZ, -R2, RZ ;  /* 0x80000002ff027210 */ /* 0x000fe20007ffe0ff */
[----:B------:R-:W-:Y:S01]  /*1720*/  UMOV UR31, URZ ;  /* 0x000000ff001f7c82 */ /* 0x000fe20008000000 */
[----:B--2---:R-:W2:Y:S09]  /*1730*/  MUFU.RCP R15, R16 ;  /* 0x00000010000f7308 */ /* 0x004eb20000001000 */
[----:B------:R-:W-:Y:S01]  /*1740*/  USHF.L.U32 UR38, UR38, 0x6, URZ ;  /* 0x0000000626267899 */ /* 0x000fe200080006ff */
[----:B-1----:R-:W-:Y:S01]  /*1750*/  IABS R5, R4 ;  /* 0x0000000400057213 */ /* 0x002fe20000000000 */
[----:B---3--:R-:W-:Y:S01]  /*1760*/  ULEA UR35, UR35, UR4, 0x18 ;  /* 0x0000000423237291 */ /* 0x008fe2000f8ec0ff */
[----:B--2---:R-:W-:-:S03]  /*1770*/  VIADD R15, R15, 0xffffffe ;  /* 0x0ffffffe0f0f7836 */ /* 0x004fc60000000000 */
[----:B------:R-:W-:-:S03]  /*1780*/  ULEA UR4, UR46, UR35, 0x3 ;  /* 0x000000232e047291 */ /* 0x000fc6000f8e18ff */
[----:B------:R-:W1:Y:S02]  /*1790*/  F2I.FTZ.U32.TRUNC.NTZ R15, R15 ;  /* 0x0000000f000f7305 */ /* 0x000e64000021f000 */
[----:B-1----:R-:W-:-:S04]  /*17a0*/  IMAD.MOV R6, RZ, RZ, -R15 ;  /* 0x000000ffff067224 */ /* 0x002fc800078e0a0f */
[----:B------:R-:W-:-:S04]  /*17b0*/  IMAD R6, R6, R7, RZ ;  /* 0x0000000706067224 */ /* 0x000fc800078e02ff */
[----:B------:R-:W-:Y:S02]  /*17c0*/  IMAD.HI.U32 R14, R15, R6, R14 ;  /* 0x000000060f0e7227 */ /* 0x000fe400078e000e */
[----:B------:R-:W1:Y:S04]  /*17d0*/  I2F.RP R6, R5 ;  /* 0x0000000500067306 */ /* 0x000e680000209400 */
[----:B------:R-:W-:-:S04]  /*17e0*/  IMAD.HI.U32 R14, R14, R3, RZ ;  /* 0x000000030e0e7227 */ /* 0x000fc800078e00ff */
[----:B------:R-:W-:-:S05]  /*17f0*/  IMAD R2, R14, R2, R3 ;  /* 0x000000020e027224 */ /* 0x000fca00078e0203 */
[----:B------:R-:W-:Y:S01]  /*1800*/  ISETP.GT.U32.AND P1, PT, R7, R2, PT ;  /* 0x000000020700720c */ /* 0x000fe20003f24070 */
[----:B-1----:R-:W1:-:S12]  /*1810*/  MUFU.RCP R6, R6 ;  /* 0x0000000600067308 */ /* 0x002e580000001000 */
[----:B------:R-:W-:Y:S01]  /*1820*/  @!P1 IMAD.IADD R2, R2, 0x1, -R7 ;  /* 0x0000000102029824 */ /* 0x000fe200078e0a07 */
[----:B------:R-:W-:Y:S02]  /*1830*/  @!P1 IADD3 R14, PT, PT, R14, 0x1, RZ ;  /* 0x000000010e0e9810 */ /* 0x000fe40007ffe0ff */
[----:B------:R-:W-:Y:S02]  /*1840*/  ISETP.NE.AND P1, PT, R12, RZ, PT ;  /* 0x000000ff0c00720c */ /* 0x000fe40003f25270 */
[----:B----4-:R-:W-:Y:S01]  /*1850*/  ISETP.GE.U32.AND P2, PT, R2, R7, PT ;  /* 0x000000070200720c */ /* 0x010fe20003f46070 */
[----:B-1----:R-:W-:Y:S01]  /*1860*/  VIADD R15, R6, 0xffffffe ;  /* 0x0ffffffe060f7836 */ /* 0x002fe20000000000 */
[----:B------:R-:W-:-:S04]  /*1870*/  LOP3.LUT R2, R19, R12, RZ, 0x3c, !PT ;  /* 0x0000000c13027212 */ /* 0x000fc800078e3cff */
[----:B------:R-:W-:Y:S01]  /*1880*/  ISETP.GE.AND P0, PT, R2, RZ, PT ;  /* 0x000000ff0200720c */ /* 0x000fe20003f06270 */
[----:B------:R-:W1:Y:S01]  /*1890*/  F2I.FTZ.U32.TRUNC.NTZ R15, R15 ;  /* 0x0000000f000f7305 */ /* 0x000e62000021f000 */
[----:B------:R-:W-:-:S05]  /*18a0*/  SHF.L.U32 R2, R10, 0x1f, RZ ;  /* 0x0000001f0a027819 */ /* 0x000fca00000006ff */
[----:B------:R-:W-:Y:S01]  /*18b0*/  @P2 VIADD R14, R14, 0x1 ;  /* 0x000000010e0e2836 */ /* 0x000fe20000000000 */
[----:B------:R2:W3:Y:S03]  /*18c0*/  SYNCS.PHASECHK.TRANS64.TRYWAIT P2, [UR4+0x40], R2 ;  /* 0x00004002ff0075a7 */ /* 0x0004e60008041104 */
[----:B------:R-:W-:Y:S02]  /*18d0*/  IMAD.MOV.U32 R7, RZ, RZ, R14 ;  /* 0x000000ffff077224 */ /* 0x000fe400078e000e */
[----:B------:R-:W-:Y:S02]  /*18e0*/  IMAD.MOV.U32 R14, RZ, RZ, RZ ;  /* 0x000000ffff0e7224 */ /* 0x000fe400078e00ff */
[----:B------:R-:W-:Y:S01]  /*18f0*/  @!P0 IMAD.MOV R7, RZ, RZ, -R7 ;  /* 0x000000ffff078224 */ /* 0x000fe200078e0a07 */
[----:B-1----:R-:W-:Y:S02]  /*1900*/  IADD3 R3, PT, PT, RZ, -R15, RZ ;  /* 0x8000000fff037210 */ /* 0x002fe40007ffe0ff */
[----:B------:R-:W-:-:S03]  /*1910*/  @!P1 LOP3.LUT R7, RZ, R12, RZ, 0x33, !PT ;  /* 0x0000000cff079212 */ /* 0x000fc600078e33ff */
[----:B------:R-:W-:Y:S01]  /*1920*/  IMAD R17, R3, R5, RZ ;  /* 0x0000000503117224 */ /* 0x000fe200078e02ff */
[----:B------:R-:W-:-:S03]  /*1930*/  IABS R3, R7 ;  /* 0x0000000700037213 */ /* 0x000fc60000000000 */
[----:B------:R-:W-:-:S06]  /*1940*/  IMAD.HI.U32 R14, R15, R17, R14 ;  /* 0x000000110f0e7227 */ /* 0x000fcc00078e000e */
[----:B------:R-:W-:-:S05]  /*1950*/  IMAD.HI.U32 R14, R14, R3, RZ ;  /* 0x000000030e0e7227 */ /* 0x000fca00078e00ff */
[----:B------:R-:W-:-:S05]  /*1960*/  IADD3 R6, PT, PT, -R14, RZ, RZ ;  /* 0x000000ff0e067210 */ /* 0x000fca0007ffe1ff */
[----:B------:R-:W-:Y:S02]  /*1970*/  IMAD R6, R5, R6, R3 ;  /* 0x0000000605067224 */ /* 0x000fe400078e0203 */
[----:B------:R-:W-:-:S03]  /*1980*/  IMAD.MOV R3, RZ, RZ, -R7 ;  /* 0x000000ffff037224 */ /* 0x000fc600078e0a07 */
[----:B------:R-:W-:Y:S01]  /*1990*/  ISETP.GT.U32.AND P1, PT, R5, R6, PT ;  /* 0x000000060500720c */ /* 0x000fe20003f24070 */
[----:B------:R-:W-:-:S05]  /*19a0*/  IMAD R3, R12, R3, R19 ;  /* 0x000000030c037224 */ /* 0x000fca00078e0213 */
[----:B------:R-:W-:-:S07]  /*19b0*/  R2UR UR26, R3 ;  /* 0x00000000031a72ca */ /* 0x000fce00000e0000 */
[----:B------:R-:W-:Y:S01]  /*19c0*/  @!P1 IMAD.IADD R6, R6, 0x1, -R5 ;  /* 0x0000000106069824 */ /* 0x000fe200078e0a05 */
[----:B------:R-:W-:Y:S02]  /*19d0*/  @!P1 IADD3 R14, PT, PT, R14, 0x1, RZ ;  /* 0x000000010e0e9810 */ /* 0x000fe40007ffe0ff */
[----:B------:R-:W-:Y:S02]  /*19e0*/  ISETP.NE.AND P1, PT, R4, RZ, PT ;  /* 0x000000ff0400720c */ /* 0x000fe40003f25270 */
[----:B------:R-:W-:Y:S01]  /*19f0*/  ISETP.GE.U32.AND P3, PT, R6, R5, PT ;  /* 0x000000050600720c */ /* 0x000fe20003f66070 */
[----:B------:R-:W-:Y:S01]  /*1a00*/  USHF.L.U32 UR26, UR26, 0x7, URZ ;  /* 0x000000071a1a7899 */ /* 0x000fe200080006ff */
[----:B------:R-:W-:-:S04]  /*1a10*/  LOP3.LUT R5, R7, R4, RZ, 0x3c, !PT ;  /* 0x0000000407057212 */ /* 0x000fc800078e3cff */
[----:B------:R-:W-:-:S07]  /*1a20*/  ISETP.GE.AND P0, PT, R5, RZ, PT ;  /* 0x000000ff0500720c */ /* 0x000fce0003f06270 */
[----:B------:R-:W-:-:S06]  /*1a30*/  @P3 VIADD R14, R14, 0x1 ;  /* 0x000000010e0e3836 */ /* 0x000fcc0000000000 */
[----:B------:R-:W-:Y:S01]  /*1a40*/  @!P0 IMAD.MOV R14, RZ, RZ, -R14 ;  /* 0x000000ffff0e8224 */ /* 0x000fe200078e0a0e */
[----:B------:R-:W-:-:S04]  /*1a50*/  @!P1 LOP3.LUT R14, RZ, R4, RZ, 0x33, !PT ;  /* 0x00000004ff0e9212 */ /* 0x000fc800078e33ff */
[----:B------:R-:W-:-:S05]  /*1a60*/  IADD3 R3, PT, PT, -R14, RZ, RZ ;  /* 0x000000ff0e037210 */ /* 0x000fca0007ffe1ff */
[----:B------:R-:W-:Y:S01]  /*1a70*/  IMAD R7, R4, R3, R7 ;  /* 0x0000000304077224 */ /* 0x000fe200078e0207 */
[----:B--2---:R-:W-:Y:S06]  /*1a80*/  BRA.U !UP0, `(.L_x_23) ;  /* 0x00000005085c7547 */ /* 0x004fec000b800000 */
[----:B------:R-:W1:Y:S01]  /*1a90*/  LDC.64 R2, c[0x0][0x5d8] ;  /* 0x00017600ff027b82 */ /* 0x000e620000000a00 */
[----:B------:R-:W1:Y:S01]  /*1aa0*/  LDCU.64 UR6, c[0x0][0x5b0] ;  /* 0x0000b600ff0677ac */ /* 0x000e620008000a00 */
[----:B------:R-:W2:Y:S01]  /*1ab0*/  LDCU UR21, c[0x0][0x598] ;  /* 0x0000b300ff1577ac */ /* 0x000ea20008000800 */
[----:B------:R-:W4:Y:S01]  /*1ac0*/  LDCU UR20, c[0x0][0x58c] ;  /* 0x0000b180ff1477ac */ /* 0x000f220008000800 */
[----:B------:R-:W1:Y:S01]  /*1ad0*/  LDCU UR19, c[0x0][0x59c] ;  /* 0x0000b380ff1377ac */ /* 0x000e620008000800 */
[----:B------:R-:W1:Y:S01]  /*1ae0*/  LDCU UR18, c[0x0][0x5a0] ;  /* 0x0000b400ff1277ac */ /* 0x000e620008000800 */
[----:B------:R-:W1:Y:S02]  /*1af0*/  LDCU.64 UR16, c[0x0][0x590] ;  /* 0x0000b200ff1077ac */ /* 0x000e640008000a00 */
[----:B-1----:R-:W-:Y:S01]  /*1b00*/  IMAD R2, R7, UR6, R2 ;  /* 0x0000000607027c24 */ /* 0x002fe2000f8e0202 */
[----:B------:R-:W1:Y:S01]  /*1b10*/  LDCU.64 UR14, c[0x0][0x5b8] ;  /* 0x0000b700ff0e77ac */ /* 0x000e620008000a00 */
[----:B------:R-:W-:Y:S01]  /*1b20*/  IMAD R5, R14, UR7, R3 ;  /* 0x000000070e057c24 */ /* 0x000fe2000f8e0203 */
[----:B------:R-:W1:Y:S01]  /*1b30*/  LDCU.64 UR4, c[0x0][0x5d0] ;  /* 0x0000ba00ff0477ac */ /* 0x000e620008000a00 */
[----:B------:R-:W-:Y:S01]  /*1b40*/  UIADD3 UR10, UPT, UPT, UR26, 0x40, URZ ;  /* 0x000000401a0a7890 */ /* 0x000fe2000fffe0ff */
[----:B------:R-:W-:Y:S01]  /*1b50*/  UMOV UR22, URZ ;  /* 0x000000ff00167c82 */ /* 0x000fe20008000000 */
[----:B--2-4-:R-:W-:-:S10]  /*1b60*/  UMOV UR56, UR46 ;  /* 0x0000002e00387c82 */ /* 0x014fd40008000000 */
.L_x_29:
[----:B------:R-:W-:Y:S01]  /*1b70*/  @!P6 MOV R4, 0x6000 ;  /* 0x000060000004e802 */ /* 0x000fe20000000f00 */
[----:B------:R-:W-:Y:S01]  /*1b80*/  ULEA UR37, UR56, UR35, 0x3 ;  /* 0x0000002338257291 */ /* 0x000fe2000f8e18ff */
[----:B---34-:R-:W-:Y:S11]  /*1b90*/  @P2 BRA `(.L_x_24) ;  /* 0x00000000000c2947 */ /* 0x018ff60003800000 */
[----:B------:R-:W-:Y:S04]  /*1ba0*/  SHF.L.U32 R6, R10, 0x1f, RZ ;  /* 0x0000001f0a067819 */ /* 0x000fe800000006ff */
[----:B------:R-:W2:Y:S02]  /*1bb0*/  SYNCS.PHASECHK.TRANS64.TRYWAIT P0, [UR37+0x40], R6 ;  /* 0x00004006ff0075a7 */ /* 0x000ea40008001125 */
[----:B--2---:R-:W-:Y:S05]  /*1bc0*/  @!P0 BRA `(.L_x_25) ;  /* 0x0000007000308947 */ /* 0x004fea0003800000 */
.L_x_24:
[----:B------:R3:W-:Y:S01]  /*1bd0*/  @!P6 SYNCS.ARRIVE.TRANS64 RZ, [UR37], R4 ;  /* 0x00000004ffffe9a7 */ /* 0x0007e20008000025 */
[----:B------:R-:W-:Y:S04]  /*1be0*/  ULOP3.LUT UR6, UR45, 0x2, URZ, 0xfc, !UPT ;  /* 0x000000022d067892 */ /* 0x000fe8000f8efcff */
[----:B------:R-:W-:Y:S09]  /*1bf0*/  UISETP.NE.AND UP0, UPT, UR6, 0x2, UPT ;  /* 0x000000020600788c */ /* 0x000ff2000bf05270 */
[----:B------:R-:W-:Y:S05]  /*1c00*/  BRA.U UP0, `(.L_x_26) ;  /* 0x0000000100047547 */ /* 0x000fea000b800000 */
[----:B-1----:R-:W-:Y:S05]  /*1c10*/  BPT.TRAP 0x1 ;  /* 0x000000040000795c */ /* 0x002fea0000300000 */
.L_x_26:
[----:B------:R-:W-:Y:S04]  /*1c20*/  BSSY.RECONVERGENT B0, `(.L_x_27) ;  /* 0x0000003000007945 */ /* 0x000fe80003800200 */
[----:B------:R-:W-:Y:S05]  /*1c30*/  @P5 BRA `(.L_x_28) ;  /* 0x0000000000045947 */ /* 0x000fea0003800000 */
[----:B-1----:R-:W-:Y:S05]  /*1c40*/  BPT.TRAP 0x1 ;  /* 0x000000040000795c */ /* 0x002fea0000300000 */
.L_x_28:
[----:B-1----:R-:W-:Y:S05]  /*1c50*/  BSYNC.RECONVERGENT B0 ;  /* 0x0000000000007941 */ /* 0x002fea0003800200 */
.L_x_27:
[----:B------:R-:W-:Y:S01]  /*1c60*/  UIADD3 UR46, UPT, UPT, UR56, 0x1, URZ ;  /* 0x00000001382e7890 */ /* 0x000fe2000fffe0ff */
[----:B--2---:R-:W-:Y:S01]  /*1c70*/  IMAD.MOV.U32 R3, RZ, RZ, 0x3 ;  /* 0x00000003ff037424 */ /* 0x004fe200078e00ff */
[----:B------:R-:W-:Y:S02]  /*1c80*/  ELECT P0, URZ, PT ;  /* 0x0000000000ff782f */ /* 0x000fe40003800000 */
[----:B------:R-:W-:Y:S02]  /*1c90*/  UISETP.NE.AND UP0, UPT, UR46, 0x8, UPT ;  /* 0x000000082e00788c */ /* 0x000fe4000bf05270 */
[----:B------:R-:W-:Y:S02]  /*1ca0*/  USHF.L.U32 UR39, UR22, 0x6, URZ ;  /* 0x0000000616277899 */ /* 0x000fe400080006ff */
[----:B------:R-:W-:Y:S02]  /*1cb0*/  USEL UR9, URZ, 0x1, UP0 ;  /* 0x00000001ff097887 */ /* 0x000fe40008000000 */
[----:B------:R-:W-:Y:S02]  /*1cc0*/  USEL UR46, UR46, URZ, UP0 ;  /* 0x000000ff2e2e7287 */ /* 0x000fe40008000000 */
[----:B------:R-:W-:Y:S02]  /*1cd0*/  ULOP3.LUT UR6, UR39, UR30, URZ, 0xfc, !UPT ;  /* 0x0000001e27067292 */ /* 0x000fe4000f8efcff */
[----:B------:R-:W-:Y:S01]  /*1ce0*/  ULEA UR8, UR46, UR35, 0x3 ;  /* 0x000000232e087291 */ /* 0x000fe2000f8e18ff */
[----:B------:R-:W-:Y:S01]  /*1cf0*/  LOP3.LUT R10, R10, UR9, RZ, 0x3c, !PT ;  /* 0x000000090a0a7c12 */ /* 0x000fe2000f8e3cff */
[----:B------:R-:W-:Y:S01]  /*1d00*/  UIMAD.WIDE.U32 UR32, UR6, UR16, URZ ;  /* 0x00000010062072a5 */ /* 0x000fe2000f8e00ff */
[----:B---3--:R-:W-:Y:S01]  /*1d10*/  @P0 PRMT R4, R2, 0x40, R5 ;  /* 0x0000004002040816 */ /* 0x008fe20000000005 */
[----:B------:R-:W-:Y:S01]  /*1d20*/  UISETP.NE.AND UP2, UPT, UR20, 0x1, UPT ;  /* 0x000000011400788c */ /* 0x000fe2000bf45270 */
[----:B------:R-:W-:Y:S01]  /*1d30*/  SHF.L.U32 R6, R10, 0x1f, RZ ;  /* 0x0000001f0a067819 */ /* 0x000fe200000006ff */
[----:B------:R-:W-:Y:S01]  /*1d40*/  USHF.R.U32.HI UR7, URZ, UR17, UR33 ;  /* 0x00000011ff077299 */ /* 0x000fe20008011621 */
[----:B------:R-:W-:Y:S01]  /*1d50*/  @P0 R2UR UR9, R4 ;  /* 0x00000000040902ca */ /* 0x000fe200000e0000 */
[----:B------:R-:W-:Y:S01]  /*1d60*/  UIADD3 UR42, UP1, UPT, UR52, 0x80, URZ ;  /* 0x00000080342a7890 */ /* 0x000fe2000ff3e0ff */
[----:B------:R2:W4:Y:S01]  /*1d70*/  SYNCS.PHASECHK.TRANS64.TRYWAIT P2, [UR8+0x40], R6 ;  /* 0x00004006ff0075a7 */ /* 0x0005220008041108 */
[----:B------:R-:W-:Y:S01]  /*1d80*/  USEL UR7, UR6, UR7, !UP2 ;  /* 0x0000000706077287 */ /* 0x000fe2000d000000 */
[----:B------:R-:W-:Y:S01]  /*1d90*/  @P0 R2UR UR11, R3 ;  /* 0x00000000030b02ca */ /* 0x000fe200000e0000 */
[----:B------:R-:W-:Y:S02]  /*1da0*/  UISETP.NE.AND UP2, UPT, UR21, 0x1, UPT ;  /* 0x000000011500788c */ /* 0x000fe4000bf45270 */
[----:B------:R-:W-:Y:S02]  /*1db0*/  UIMAD.WIDE.U32 UR32, UR7, UR19, URZ ;  /* 0x00000013072072a5 */ /* 0x000fe4000f8e00ff */
[----:B------:R-:W-:Y:S02]  /*1dc0*/  USHF.L.U32 UR8, UR56, 0xd, URZ ;  /* 0x0000000d38087899 */ /* 0x000fe400080006ff */
[----:B------:R-:W-:Y:S02]  /*1dd0*/  USHF.R.U32.HI UR23, URZ, UR18, UR33 ;  /* 0x00000012ff177299 */ /* 0x000fe40008011621 */
[----:B------:R-:W-:Y:S01]  /*1de0*/  UIADD3 UR31, UPT, UPT, -UR7, URZ, URZ ;  /* 0x000000ff071f7290 */ /* 0x000fe2000fffe1ff */
[----:B------:R-:W-:Y:S01]  /*1df0*/  IMAD.U32 R4, RZ, RZ, UR9 ;  /* 0x00000009ff047e24 */ /* 0x000fe2000f8e00ff */
[----:B------:R-:W-:Y:S02]  /*1e00*/  USEL UR29, UR7, UR23, !UP2 ;  /* 0x00000017071d7287 */ /* 0x000fe4000d000000 */
[----:B------:R-:W-:Y:S01]  /*1e10*/  ULOP3.LUT UR12, UR8, UR34, URZ, 0xfc, !UPT ;  /* 0x00000022080c7292 */ /* 0x000fe2000f8efcff */
[----:B------:R-:W-:Y:S01]  /*1e20*/  IMAD.U32 R3, RZ, RZ, UR11 ;  /* 0x0000000bff037e24 */ /* 0x000fe2000f8e00ff */
[----:B------:R-:W-:Y:S02]  /*1e30*/  UIADD3.X UR43, UPT, UPT, URZ, UR53, URZ, UP1, !UPT ;  /* 0x00000035ff2b7290 */ /* 0x000fe40008ffe4ff */
[----:B------:R-:W-:Y:S02]  /*1e40*/  UIADD3 UR36, UPT, UPT, UR35, 0x4400, UR8 ;  /* 0x0000440023247890 */ /* 0x000fe4000fffe008 */
[----:B------:R-:W-:Y:S01]  /*1e50*/  UIADD3 UR23, UPT, UPT, -UR29, URZ, URZ ;  /* 0x000000ff1d177290 */ /* 0x000fe2000fffe1ff */
[----:B------:R-:W-:Y:S01]  /*1e60*/  @P0 PRMT R3, R4, 0x5410, R3 ;  /* 0x0000541004030816 */ /* 0x000fe20000000003 */
[----:B------:R-:W-:Y:S02]  /*1e70*/  UIMAD UR6, UR20, UR31, UR6 ;  /* 0x0000001f140672a4 */ /* 0x000fe4000f8e0206 */
[----:B------:R-:W-:Y:S01]  /*1e80*/  UIADD3 UR40, UP0, UPT, UR52, 0x180, URZ ;  /* 0x0000018034287890 */ /* 0x000fe2000ff1e0ff */
[----:B------:R-:W-:Y:S01]  /*1e90*/  @P0 R2UR UR51, R3 ;  /* 0x00000000033302ca */ /* 0x000fe200000e0000 */
[----:B------:R-:W-:Y:S02]  /*1ea0*/  ULEA UR8, UR12, UR35, 0x1 ;  /* 0x000000230c087291 */ /* 0x000fe4000f8e08ff */
[----:B------:R-:W-:Y:S02]  /*1eb0*/  UIMAD UR7, UR21, UR23, UR7 ;  /* 0x00000017150772a4 */ /* 0x000fe4000f8e0207 */
[----:B------:R-:W-:Y:S01]  /*1ec0*/  UIMAD UR27, UR6, UR14, UR4 ;  /* 0x0000000e061b72a4 */ /* 0x000fe2000f8e0204 */
[----:B------:R-:W-:Y:S01]  /*1ed0*/  UMOV UR54, 0x0 ;  /* 0x0000000000367882 */ /* 0x000fe20000000000 */
[----:B------:R-:W-:Y:S01]  /*1ee0*/  UMOV UR55, 0x10000000 ;  /* 0x1000000000377882 */ /* 0x000fe20000000000 */
[----:B------:R-:W-:Y:S01]  /*1ef0*/  UIADD3.X UR41, UPT, UPT, URZ, UR53, URZ, UP0, !UPT ;  /* 0x00000035ff297290 */ /* 0x000fe200087fe4ff */
[----:B------:R2:W-:Y:S01]  /*1f00*/  UTMALDG.2D [UR36], [UR42], desc[UR54] ;  /* 0x000036242a0075b4 */ /* 0x0005e20008009000 */
[----:B------:R-:W-:Y:S02]  /*1f10*/  UIADD3 UR24, UPT, UPT, UR8, 0x14400, URZ ;  /* 0x0001440008187890 */ /* 0x000fe4000fffe0ff */
[----:B------:R-:W-:Y:S01]  /*1f20*/  UIMAD UR28, UR7, UR15, UR5 ;  /* 0x0000000f071c72a4 */ /* 0x000fe2000f8e0205 */
[----:B------:R-:W-:Y:S01]  /*1f30*/  UMOV UR25, UR37 ;  /* 0x0000002500197c82 */ /* 0x000fe20008000000 */
[----:B------:R-:W-:Y:S01]  /*1f40*/  UIADD3 UR8, UPT, UPT, UR8, 0x16400, URZ ;  /* 0x0001640008087890 */ /* 0x000fe2000fffe0ff */
[----:B------:R-:W-:Y:S01]  /*1f50*/  UMOV UR9, UR37 ;  /* 0x0000002500097c82 */ /* 0x000fe20008000000 */
[----:B------:R-:W-:Y:S01]  /*1f60*/  UMOV UR11, UR27 ;  /* 0x0000001b000b7c82 */ /* 0x000fe20008000000 */
[----:B------:R-:W-:Y:S02]  /*1f70*/  UMOV UR13, UR29 ;  /* 0x0000001d000d7c82 */ /* 0x000fe40008000000 */
[----:B------:R-:W-:Y:S02]  /*1f80*/  UMOV UR12, UR28 ;  /* 0x0000001c000c7c82 */ /* 0x000fe40008000000 */
[----:B------:R2:W-:Y:S01]  /*1f90*/  UTMALDG.4D.IM2COL.MULTICAST [UR24], [UR40], UR51 ;  /* 0x00000018280073b4 */ /* 0x0005e20008058833 */
[----:B------:R-:W-:Y:S01]  /*1fa0*/  UIADD3 UR22, UPT, UPT, UR22, 0x1, URZ ;  /* 0x0000000116167890 */ /* 0x000fe2000fffe0ff */
[----:B------:R-:W-:Y:S01]  /*1fb0*/  UMOV UR31, UR44 ;  /* 0x0000002c001f7c82 */ /* 0x000fe20008000000 */
[----:B------:R-:W-:Y:S02]  /*1fc0*/  UMOV UR56, UR46 ;  /* 0x0000002e00387c82 */ /* 0x000fe40008000000 */
[----:B------:R-:W-:Y:S01]  /*1fd0*/  UISETP.NE.AND UP0, UPT, UR22, UR44, UPT ;  /* 0x0000002c1600728c */ /* 0x000fe2000bf05270 */
[----:B------:R2:W-:Y:S08]  /*1fe0*/  UTMALDG.4D.IM2COL.MULTICAST [UR8], [UR40], UR51 ;  /* 0x00000008280073b4 */ /* 0x0005f00008058833 */
[----:B--2---:R-:W-:Y:S05]  /*1ff0*/  BRA.U UP0, `(.L_x_29) ;  /* 0xfffffff900dc7547 */ /* 0x004fea000b83ffff */
.L_x_23:
[----:B------:R-:W-:Y:S01]  /*2000*/  ULEA UR4, UR46, UR35, 0x3 ;  /* 0x000000232e047291 */ /* 0x000fe2000f8e18ff */
[----:B------:R-:W-:Y:S01]  /*2010*/  SHF.L.U32 R2, R10, 0x1f, RZ ;  /* 0x0000001f0a027819 */ /* 0x000fe200000006ff */
[----:B------:R-:W-:Y:S01]  /*2020*/  @!P4 SYNCS.ARRIVE.TRANS64.A1T0 RZ, [UR35+0xc8], RZ ;  /* 0x0000c8ffffffc9a7 */ /* 0x000fe20008100023 */
[----:B------:R-:W-:-:S06]  /*2030*/  UISETP.GT.AND UP0, UPT, UR50, UR49, UPT ;  /* 0x000000313200728c */ /* 0x000fcc000bf04270 */
[----:B------:R1:W2:Y:S03]  /*2040*/  SYNCS.PHASECHK.TRANS64.TRYWAIT P1, [UR4+0x40], R2 ;  /* 0x00004002ff0075a7 */ /* 0x0002a60008021104 */
[----:B------:R-:W-:Y:S05]  /*2050*/  BRA.U !UP0, `(.L_x_30) ;  /* 0x0000000508607547 */ /* 0x000fea000b800000 */
[----:B-1----:R-:W1:Y:S01]  /*2060*/  LDC.64 R2, c[0x0][0x5d8] ;  /* 0x00017600ff027b82 */ /* 0x002e620000000a00 */
[----:B------:R-:W1:Y:S01]  /*2070*/  LDCU.64 UR6, c[0x0][0x5b0] ;  /* 0x0000b600ff0677ac */ /* 0x000e620008000a00 */
[----:B------:R-:W1:Y:S01]  /*2080*/  LDCU UR29, c[0x0][0x598] ;  /* 0x0000b300ff1d77ac */ /* 0x000e620008000800 */
[----:B------:R-:W1:Y:S01]  /*2090*/  LDCU UR28, c[0x0][0x58c] ;  /* 0x0000b180ff1c77ac */ /* 0x000e620008000800 */
[----:B------:R-:W1:Y:S01]  /*20a0*/  LDCU UR27, c[0x0][0x59c] ;  /* 0x0000b380ff1b77ac */ /* 0x000e620008000800 */
[----:B------:R-:W1:Y:S01]  /*20b0*/  LDCU UR25, c[0x0][0x5a0] ;  /* 0x0000b400ff1977ac */ /* 0x000e620008000800 */
[----:B------:R-:W1:Y:S02]  /*20c0*/  LDCU.64 UR22, c[0x0][0x590] ;  /* 0x0000b200ff1677ac */ /* 0x000e640008000a00 */
[----:B-1----:R-:W-:Y:S01]  /*20d0*/  IMAD R2, R7, UR6, R2 ;  /* 0x0000000607027c24 */ /* 0x002fe2000f8e0202 */
[----:B------:R-:W1:Y:S01]  /*20e0*/  LDCU.64 UR14, c[0x0][0x5b8] ;  /* 0x0000b700ff0e77ac */ /* 0x000e620008000a00 */
[----:B------:R-:W-:Y:S01]  /*20f0*/  IMAD R5, R14, UR7, R3 ;  /* 0x000000070e057c24 */ /* 0x000fe2000f8e0203 */
[----:B------:R-:W1:Y:S01]  /*2100*/  LDCU.64 UR4, c[0x0][0x5d0] ;  /* 0x0000ba00ff0477ac */ /* 0x000e620008000a00 */
[----:B------:R-:W-:-:S02]  /*2110*/  UIADD3 UR24, UPT, UPT, UR47, UR31, URZ ;  /* 0x0000001f2f187290 */ /* 0x000fc4000fffe0ff */
[----:B------:R-:W-:Y:S01]  /*2120*/  UIADD3 UR10, UPT, UPT, UR26, 0x40, URZ ;  /* 0x000000401a0a7890 */ /* 0x000fe2000fffe0ff */
[----:B------:R-:W-:-:S11]  /*2130*/  UMOV UR51, UR46 ;  /* 0x0000002e00337c82 */ /* 0x000fd60008000000 */
.L_x_36:
[----:B------:R-:W-:Y:S01]  /*2140*/  @!P6 MOV R4, 0x6000 ;  /* 0x000060000004e802 */ /* 0x000fe20000000f00 */
[----:B------:R-:W-:Y:S01]  /*2150*/  ULEA UR41, UR51, UR35, 0x3 ;  /* 0x0000002333297291 */ /* 0x000fe2000f8e18ff */
[----:B--2---:R-:W-:Y:S11]  /*2160*/  @P1 BRA `(.L_x_31) ;  /* 0x00000000000c1947 */ /* 0x004ff60003800000 */
[----:B------:R-:W-:Y:S04]  /*2170*/  SHF.L.U32 R6, R10, 0x1f, RZ ;  /* 0x0000001f0a067819 */ /* 0x000fe800000006ff */
[----:B------:R-:W2:Y:S02]  /*2180*/  SYNCS.PHASECHK.TRANS64.TRYWAIT P0, [UR41+0x40], R6 ;  /* 0x00004006ff0075a7 */ /* 0x000ea40008001129 */
[----:B--2---:R-:W-:Y:S05]  /*2190*/  @!P0 BRA `(.L_x_32) ;  /* 0x0000006800d48947 */ /* 0x004fea0003800000 */
.L_x_31:
[----:B------:R1:W-:Y:S01]  /*21a0*/  @!P6 SYNCS.ARRIVE.TRANS64 RZ, [UR41], R4 ;  /* 0x00000004ffffe9a7 */ /* 0x0003e20008000029 */
[----:B------:R-:W-:Y:S04]  /*21b0*/  ULOP3.LUT UR6, UR45, 0x2, URZ, 0xfc, !UPT ;  /* 0x000000022d067892 */ /* 0x000fe8000f8efcff */
[----:B------:R-:W-:Y:S09]  /*21c0*/  UISETP.NE.AND UP0, UPT, UR6, 0x2, UPT ;  /* 0x000000020600788c */ /* 0x000ff2000bf05270 */
[----:B------:R-:W-:Y:S05]  /*21d0*/  BRA.U UP0, `(.L_x_33) ;  /* 0x0000000100047547 */ /* 0x000fea000b800000 */
[----:B-1----:R-:W-:Y:S05]  /*21e0*/  BPT.TRAP 0x1 ;  /* 0x000000040000795c */ /* 0x002fea0000300000 */
.L_x_33:
[----:B------:R-:W-:Y:S04]  /*21f0*/  BSSY.RECONVERGENT B0, `(.L_x_34) ;  /* 0x0000003000007945 */ /* 0x000fe80003800200 */
[----:B------:R-:W-:Y:S05]  /*2200*/  @P5 BRA `(.L_x_35) ;  /* 0x0000000000045947 */ /* 0x000fea0003800000 */
[----:B-1----:R-:W-:Y:S05]  /*2210*/  BPT.TRAP 0x1 ;  /* 0x000000040000795c */ /* 0x002fea0000300000 */
.L_x_35:
[----:B-1----:R-:W-:Y:S05]  /*2220*/  BSYNC.RECONVERGENT B0 ;  /* 0x0000000000007941 */ /* 0x002fea0003800200 */
.L_x_34:
        /* <DEDUP_REMOVED lines=11> */
[----:B------:R-:W-:Y:S01]  /*22e0*/  @P0 PRMT R4, R2, 0x40, R5 ;  /* 0x0000004002040816 */ /* 0x000fe20000000005 */
[----:B------:R-:W-:Y:S01]  /*22f0*/  UISETP.NE.AND UP2, UPT, UR28, 0x1, UPT ;  /* 0x000000011c00788c */ /* 0x000fe2000bf45270 */
[----:B------:R-:W-:Y:S01]  /*2300*/  SHF.L.U32 R6, R10, 0x1f, RZ ;  /* 0x0000001f0a067819 */ /* 0x000fe200000006ff */
[----:B------:R-:W-:Y:S01]  /*2310*/  USHF.R.U32.HI UR7, URZ, UR23, UR33 ;  /* 0x00000017ff077299 */ /* 0x000fe20008011621 */
[----:B------:R-:W-:Y:S01]  /*2320*/  @P0 R2UR UR11, R4 ;  /* 0x00000000040b02ca */ /* 0x000fe200000e0000 */
[----:B------:R-:W-:Y:S01]  /*2330*/  UISETP.NE.AND UP3, UPT, UR29, 0x1, UPT ;  /* 0x000000011d00788c */ /* 0x000fe2000bf65270 */
[----:B------:R1:W2:Y:S01]  /*2340*/  SYNCS.PHASECHK.TRANS64.TRYWAIT P1, [UR8+0x40], R6 ;  /* 0x00004006ff0075a7 */ /* 0x0002a20008021108 */
[----:B------:R-:W-:Y:S01]  /*2350*/  USEL UR7, UR6, UR7, !UP2 ;  /* 0x0000000706077287 */ /* 0x000fe2000d000000 */
[----:B------:R-:W-:Y:S01]  /*2360*/  @P0 R2UR UR9, R3 ;  /* 0x00000000030902ca */ /* 0x000fe200000e0000 */
[----:B------:R-:W-:Y:S02]  /*2370*/  USHF.L.U32 UR8, UR51, 0xd, URZ ;  /* 0x0000000d33087899 */ /* 0x000fe400080006ff */
[----:B------:R-:W-:Y:S02]  /*2380*/  UIMAD.WIDE.U32 UR32, UR7, UR27, URZ ;  /* 0x0000001b072072a5 */ /* 0x000fe4000f8e00ff */
[----:B------:R-:W-:Y:S02]  /*2390*/  UIADD3 UR54, UP1, UPT, UR52, 0x80, URZ ;  /* 0x0000008034367890 */ /* 0x000fe4000ff3e0ff */
        /* <DEDUP_REMOVED lines=18> */
[----:B------:R-:W-:Y:S01]  /*24c0*/  UMOV UR42, UR38 ;  /* 0x00000026002a7c82 */ /* 0x000fe20008000000 */
[----:B------:R-:W-:Y:S01]  /*24d0*/  UIADD3.X UR37, UPT, UPT, URZ, UR53, URZ, UP0, !UPT ;  /* 0x00000035ff257290 */ /* 0x000fe200087fe4ff */
[----:B------:R1:W-:Y:S01]  /*24e0*/  UTMALDG.2D [UR40], [UR54], desc[UR56] ;  /* 0x00003828360075b4 */ /* 0x0003e20008009000 */
[----:B------:R-:W-:Y:S02]  /*24f0*/  UIADD3 UR16, UPT, UPT, UR8, 0x14400, URZ ;  /* 0x0001440008107890 */ /* 0x000fe4000fffe0ff */
[----:B------:R-:W-:Y:S01]  /*2500*/  UIMAD UR20, UR7, UR15, UR5 ;  /* 0x0000000f071472a4 */ /* 0x000fe2000f8e0205 */
[----:B------:R-:W-:Y:S01]  /*2510*/  UMOV UR17, UR41 ;  /* 0x0000002900117c82 */ /* 0x000fe20008000000 */
[----:B------:R-:W-:Y:S01]  /*2520*/  UMOV UR18, UR26 ;  /* 0x0000001a00127c82 */ /* 0x000fe20008000000 */
[----:B------:R-:W-:Y:S01]  /*2530*/  UIADD3 UR8, UPT, UPT, UR8, 0x16400, URZ ;  /* 0x0001640008087890 */ /* 0x000fe2000fffe0ff */
[----:B------:R-:W-:Y:S01]  /*2540*/  UMOV UR9, UR41 ;  /* 0x0000002900097c82 */ /* 0x000fe20008000000 */
[----:B------:R-:W-:Y:S01]  /*2550*/  UMOV UR11, UR19 ;  /* 0x00000013000b7c82 */ /* 0x000fe20008000000 */
[----:B------:R-:W-:Y:S03]  /*2560*/  UMOV UR13, UR21 ;  /* 0x00000015000d7c82 */ /* 0x000fe60008000000 */
[----:B------:R1:W-:Y:S01]  /*2570*/  UTMALDG.4D.IM2COL.MULTICAST [UR16], [UR36], UR39 ;  /* 0x00000010240073b4 */ /* 0x0003e20008058827 */
[----:B------:R-:W-:Y:S01]  /*2580*/  UMOV UR12, UR20 ;  /* 0x00000014000c7c82 */ /* 0x000fe20008000000 */
[----:B------:R-:W-:Y:S01]  /*2590*/  UIADD3 UR31, UPT, UPT, UR31, 0x1, URZ ;  /* 0x000000011f1f7890 */ /* 0x000fe2000fffe0ff */
[----:B------:R-:W-:Y:S03]  /*25a0*/  UMOV UR51, UR46 ;  /* 0x0000002e00337c82 */ /* 0x000fe60008000000 */
[----:B------:R-:W-:Y:S01]  /*25b0*/  UISETP.NE.AND UP0, UPT, UR31, UR24, UPT ;  /* 0x000000181f00728c */ /* 0x000fe2000bf05270 */
[----:B------:R1:W-:Y:S08]  /*25c0*/  UTMALDG.4D.IM2COL.MULTICAST [UR8], [UR36], UR39 ;  /* 0x00000008240073b4 */ /* 0x0003f00008058827 */
[----:B-1----:R-:W-:Y:S05]  /*25d0*/  BRA.U UP0, `(.L_x_36) ;  /* 0xfffffff900d87547 */ /* 0x002fea000b83ffff */
.L_x_30:
[----:B------:R-:W-:Y:S01]  /*25e0*/  SHF.L.U32 R3, R8, 0x1f, RZ ;  /* 0x0000001f08037819 */ /* 0x000fe200000006ff */
[----:B------:R-:W-:-:S03]  /*25f0*/  NOP ;  /* 0x0000000000007918 */ /* 0x000fc60000000000 */
[----:B------:R-:W3:Y:S02]  /*2600*/  SYNCS.PHASECHK.TRANS64.TRYWAIT P0, [UR35+0xd0], R3 ;  /* 0x0000d003ff0075a7 */ /* 0x000ee40008001123 */
[----:B---3--:R-:W-:Y:S05]  /*2610*/  @!P0 BRA `(.L_x_37) ;  /* 0x0000006400cc8947 */ /* 0x008fea0003800000 */
.L_x_138:
[----:B------:R-:W3:Y:S01]  /*2620*/  LDS.128 R4, [UR35+0x110] ;  /* 0x00011023ff047984 */ /* 0x000ee20008000c00 */
[----:B------:R-:W-:Y:S01]  /*2630*/  UIADD3 UR4, UPT, UPT, UR35, 0xd8, URZ ;  /* 0x000000d823047890 */ /* 0x000fe2000fffe0ff */
[----:B--2---:R-:W-:Y:S01]  /*2640*/  ISETP.GE.AND P1, PT, R26, 0x1, PT ;  /* 0x000000011a00780c */ /* 0x004fe20003f26270 */
[----:B------:R-:W-:Y:S01]  /*2650*/  @!PT LDS RZ, [RZ] ;  /* 0x00000000fffff984 */ /* 0x000fe20000000800 */
[----:B------:R-:W-:Y:S01]  /*2660*/  @!PT LDS RZ, [RZ] ;  /* 0x00000000fffff984 */ /* 0x000fe20000000800 */
[----:B------:R-:W-:Y:S01]  /*2670*/  @!PT LDS RZ, [RZ] ;  /* 0x00000000fffff984 */ /* 0x000fe20000000800 */
[----:B------:R-:W-:Y:S01]  /*2680*/  @!PT LDS RZ, [RZ] ;  /* 0x00000000fffff984 */ /* 0x000fe20000000800 */
[----:B------:R2:W-:Y:S06]  /*2690*/  MEMBAR.ALL.CTA ;  /* 0x0000000000007992 */ /* 0x0005ec0000008000 */
[----:B--2---:R-:W2:Y:S01]  /*26a0*/  FENCE.VIEW.ASYNC.S ;  /* 0x00000000000073c6 */ /* 0x004ea20000000000 */
[----:B------:R-:W-:-:S09]  /*26b0*/  UPRMT UR4, URZ, 0x654, UR4 ;  /* 0x00000654ff047896 */ /* 0x000fd20008000004 */
[----:B--2---:R-:W-:Y:S01]  /*26c0*/  SYNCS.ARRIVE.TRANS64.RED.A1T0 RZ, [UR4], RZ ;  /* 0x000000ffffff79a7 */ /* 0x004fe20008100404 */
[----:B---3--:R-:W-:-:S13]  /*26d0*/  LOP3.LUT P0, RZ, R6, 0x1, RZ, 0xc0, !PT ;  /* 0x0000000106ff7812 */ /* 0x008fda000780c0ff */
[----:B------:R-:W-:Y:S02]  /*26e0*/  @P0 MOV R13, R4 ;  /* 0x00000004000d0202 */ /* 0x000fe40000000f00 */
[----:B------:R-:W-:Y:S01]  /*26f0*/  @P0 LOP3.LUT R11, R5, 0xffff, RZ, 0xc0, !PT ;  /* 0x0000ffff050b0812 */ /* 0x000fe200078ec0ff */
[----:B------:R-:W-:Y:S06]  /*2700*/  @!P1 BRA `(.L_x_38) ;  /* 0x0000000000b89947 */ /* 0x000fec0003800000 */
[----:B------:R-:W2:Y:S01]  /*2710*/  LDC.64 R4, c[0x0][0xb18] ;  /* 0x0002c600ff047b82 */ /* 0x000ea20000000a00 */
[----:B------:R-:W-:-:S07]  /*2720*/  ISETP.NE.AND P3, PT, R26, 0x1, PT ;  /* 0x000000011a00780c */ /* 0x000fce0003f65270 */
[----:B------:R-:W3:Y:S08]  /*2730*/  LDC.64 R6, c[0x0][0xb10] ;  /* 0x0002c400ff067b82 */ /* 0x000ef00000000a00 */
[----:B------:R-:W4:Y:S08]  /*2740*/  LDC R14, c[0x0][0xb20] ;  /* 0x0002c800ff0e7b82 */ /* 0x000f300000000800 */
[----:B------:R-:W4:Y:S01]  /*2750*/  LDC R16, c[0x0][0xb0c] ;  /* 0x0002c300ff107b82 */ /* 0x000f220000000800 */
[----:B--2---:R-:W-:Y:S01]  /*2760*/  IMAD.HI.U32 R15, R0, R5, RZ ;  /* 0x00000005000f7227 */ /* 0x004fe200078e00ff */
[----:B------:R-:W-:-:S03]  /*2770*/  ISETP.NE.AND P1, PT, R4, 0x1, PT ;  /* 0x000000010400780c */ /* 0x000fc60003f25270 */
[----:B------:R-:W-:-:S03]  /*2780*/  IMAD.HI.U32 R5, R11, R5, RZ ;  /* 0x000000050b057227 */ /* 0x000fc600078e00ff */
[----:B-1----:R-:W1:Y:S01]  /*2790*/  LDC.64 R2, c[0x0][0xb28] ;  /* 0x0002ca00ff027b82 */ /* 0x002e620000000a00 */
[----:B---3--:R-:W-:-:S04]  /*27a0*/  IMAD.HI.U32 R18, R9, R6, RZ ;  /* 0x0000000609127227 */ /* 0x008fc800078e00ff */
[----:B------:R-:W-:Y:S01]  /*27b0*/  IMAD.HI.U32 R20, R13, R6, RZ ;  /* 0x000000060d147227 */ /* 0x000fe200078e00ff */
[----:B------:R-:W-:Y:S02]  /*27c0*/  SHF.R.U32.HI R18, RZ, R7, R18 ;  /* 0x00000007ff127219 */ /* 0x000fe40000011612 */
[-C--:B----4-:R-:W-:Y:S02]  /*27d0*/  SHF.R.U32.HI R15, RZ, R14.reuse, R15 ;  /* 0x0000000eff0f7219 */ /* 0x090fe4000001160f */
[----:B------:R-:W-:Y:S02]  /*27e0*/  SHF.R.U32.HI R14, RZ, R14, R5 ;  /* 0x0000000eff0e7219 */ /* 0x000fe40000011605 */
[----:B------:R-:W-:Y:S02]  /*27f0*/  SEL R15, R0, R15, !P1 ;  /* 0x0000000f000f7207 */ /* 0x000fe40004800000 */
[----:B------:R-:W-:Y:S02]  /*2800*/  SHF.R.U32.HI R20, RZ, R7, R20 ;  /* 0x00000007ff147219 */ /* 0x000fe40000011614 */
[----:B------:R-:W-:-:S02]  /*2810*/  ISETP.NE.AND P2, PT, R16, 0x1, PT ;  /* 0x000000011000780c */ /* 0x000fc40003f45270 */
[----:B------:R-:W-:Y:S02]  /*2820*/  SEL R5, R11, R14, !P1 ;  /* 0x0000000e0b057207 */ /* 0x000fe40004800000 */
[----:B------:R-:W-:Y:S02]  /*2830*/  SEL R17, R9, R18, !P2 ;  /* 0x0000001209117207 */ /* 0x000fe40005000000 */
[----:B------:R-:W-:Y:S01]  /*2840*/  SEL R7, R13, R20, !P2 ;  /* 0x000000140d077207 */ /* 0x000fe20005000000 */
[----:B-1----:R-:W-:-:S04]  /*2850*/  IMAD.HI.U32 R18, R15, R2, RZ ;  /* 0x000000020f127227 */ /* 0x002fc800078e00ff */
[----:B------:R-:W-:Y:S01]  /*2860*/  IMAD.HI.U32 R6, R17, R2, RZ ;  /* 0x0000000211067227 */ /* 0x000fe200078e00ff */
[----:B------:R-:W-:-:S04]  /*2870*/  @P3 SHF.R.U32.HI R15, RZ, R3, R18 ;  /* 0x00000003ff0f3219 */ /* 0x000fc80000011612 */
[----:B------:R-:W-:Y:S01]  /*2880*/  @P3 SHF.R.U32.HI R17, RZ, R3, R6 ;  /* 0x00000003ff113219 */ /* 0x000fe20000011606 */
[----:B------:R-:W-:-:S04]  /*2890*/  IMAD R15, R26, R15, RZ ;  /* 0x0000000f1a0f7224 */ /* 0x000fc800078e02ff */
[----:B------:R-:W-:Y:S01]  /*28a0*/  IMAD R6, R26, R17, RZ ;  /* 0x000000111a067224 */ /* 0x000fe200078e02ff */
[----:B------:R-:W-:-:S04]  /*28b0*/  ISETP.GE.AND P1, PT, R5, R15, PT ;  /* 0x0000000f0500720c */ /* 0x000fc80003f26270 */
[----:B------:R-:W-:Y:S01]  /*28c0*/  ISETP.GE.OR P1, PT, R7, R6, P1 ;  /* 0x000000060700720c */ /* 0x000fe20000f26670 */
[----:B------:R-:W-:-:S05]  /*28d0*/  IMAD.HI.U32 R6, R5, R2, RZ ;  /* 0x0000000205067227 */ /* 0x000fca00078e00ff */
[----:B------:R-:W-:-:S04]  /*28e0*/  SHF.R.U32.HI R6, RZ, R3, R6 ;  /* 0x00000003ff067219 */ /* 0x000fc80000011606 */
[----:B------:R-:W-:-:S03]  /*28f0*/  SEL R6, R5, R6, !P3 ;  /* 0x0000000605067207 */ /* 0x000fc60005800000 */
[----:B------:R-:W-:-:S04]  /*2900*/  @!P1 IMAD.HI.U32 R14, R7, R2, RZ ;  /* 0x00000002070e9227 */ /* 0x000fc800078e00ff */
[----:B------:R-:W-:Y:S01]  /*2910*/  IMAD.MOV R2, RZ, RZ, -R6 ;  /* 0x000000ffff027224 */ /* 0x000fe200078e0a06 */
[----:B------:R-:W-:-:S03]  /*2920*/  @!P1 SHF.R.U32.HI R14, RZ, R3, R14 ;  /* 0x00000003ff0e9219 */ /* 0x000fc6000001160e */
[----:B------:R-:W-:Y:S01]  /*2930*/  IMAD R2, R26, R2, R5 ;  /* 0x000000021a027224 */ /* 0x000fe200078e0205 */
[----:B------:R-:W-:Y:S02]  /*2940*/  @!P1 SEL R3, R7, R14, !P3 ;  /* 0x0000000e07039207 */ /* 0x000fe40005800000 */
[----:B------:R-:W-:-:S03]  /*2950*/  IADD3 R14, PT, PT, -R5, RZ, RZ ;  /* 0x000000ff050e7210 */ /* 0x000fc60007ffe1ff */
[--C-:B------:R-:W-:Y:S02]  /*2960*/  @!P1 IMAD.IADD R6, R6, 0x1, -R3.reuse ;  /* 0x0000000106069824 */ /* 0x100fe400078e0a03 */
[----:B------:R-:W-:Y:S01]  /*2970*/  @!P1 IMAD R3, R2, R17, R3 ;  /* 0x0000001102039224 */ /* 0x000fe200078e0203 */
[----:B------:R-:W-:Y:S01]  /*2980*/  IADD3 R2, PT, PT, -R7, RZ, RZ ;  /* 0x000000ff07027210 */ /* 0x000fe20007ffe1ff */
[----:B------:R-:W-:Y:S02]  /*2990*/  @!P1 IMAD R5, R26, R6, R7 ;  /* 0x000000061a059224 */ /* 0x000fe400078e0207 */
[----:B------:R-:W-:Y:S02]  /*29a0*/  IMAD R11, R4, R14, R11 ;  /* 0x0000000e040b7224 */ /* 0x000fe400078e020b */
[----:B------:R-:W-:Y:S02]  /*29b0*/  @!P1 IMAD.MOV.U32 R7, RZ, RZ, R3 ;  /* 0x000000ffff079224 */ /* 0x000fe400078e0003 */
[----:B------:R-:W-:-:S02]  /*29c0*/  IMAD R2, R16, R2, R13 ;  /* 0x0000000210027224 */ /* 0x000fc400078e020d */
[----:B------:R-:W-:Y:S02]  /*29d0*/  IMAD R11, R5, R4, R11 ;  /* 0x00000004050b7224 */ /* 0x000fe400078e020b */
[----:B------:R-:W-:Y:S02]  /*29e0*/  IMAD R13, R7, R16, R2 ;  /* 0x00000010070d7224 */ /* 0x000fe400078e0202 */
.L_x_38:
[----:B------:R-:W2:Y:S02]  /*29f0*/  LDCU UR4, c[0x0][0xb30] ;  /* 0x00016600ff0477ac */ /* 0x000ea40008000800 */
[----:B--2---:R-:W-:-:S09]  /*2a00*/  UISETP.NE.AND UP0, UPT, UR4, 0x1, UPT ;  /* 0x000000010400788c */ /* 0x004fd2000bf05270 */
[----:B------:R-:W-:Y:S05]  /*2a10*/  BRA.U UP0, `(.L_x_39) ;  /* 0x0000000100407547 */ /* 0x000fea000b800000 */
[----:B------:R-:W2:Y:S08]  /*2a20*/  LDC.64 R4, c[0x0][0xb10] ;  /* 0x0002c400ff047b82 */ /* 0x000eb00000000a00 */
[----:B-1----:R-:W1:Y:S08]  /*2a30*/  LDC.64 R2, c[0x0][0xb18] ;  /* 0x0002c600ff027b82 */ /* 0x002e700000000a00 */
[----:B------:R-:W3:Y:S08]  /*2a40*/  LDC R6, c[0x0][0xb20] ;  /* 0x0002c800ff067b82 */ /* 0x000ef00000000800 */
[----:B------:R-:W4:Y:S01]  /*2a50*/  LDC R14, c[0x0][0xb0c] ;  /* 0x0002c300ff0e7b82 */ /* 0x000f220000000800 */
[----:B--2---:R-:W-:-:S05]  /*2a60*/  IMAD.HI.U32 R4, R13, R4, RZ ;  /* 0x000000040d047227 */ /* 0x004fca00078e00ff */
[----:B------:R-:W-:Y:S01]  /*2a70*/  SHF.R.U32.HI R4, RZ, R5, R4 ;  /* 0x00000005ff047219 */ /* 0x000fe20000011604 */
[----:B-1----:R-:W-:Y:S01]  /*2a80*/  IMAD.HI.U32 R3, R11, R3, RZ ;  /* 0x000000030b037227 */ /* 0x002fe200078e00ff */
[----:B------:R-:W-:-:S04]  /*2a90*/  ISETP.NE.AND P1, PT, R2, 0x1, PT ;  /* 0x000000010200780c */ /* 0x000fc80003f25270 */
[----:B---3--:R-:W-:-:S04]  /*2aa0*/  SHF.R.U32.HI R6, RZ, R6, R3 ;  /* 0x00000006ff067219 */ /* 0x008fc80000011603 */
[----:B------:R-:W-:Y:S02]  /*2ab0*/  SEL R3, R11, R6, !P1 ;  /* 0x000000060b037207 */ /* 0x000fe40004800000 */
[----:B----4-:R-:W-:-:S04]  /*2ac0*/  ISETP.NE.AND P2, PT, R14, 0x1, PT ;  /* 0x000000010e00780c */ /* 0x010fc80003f45270 */
[----:B------:R-:W-:-:S05]  /*2ad0*/  SEL R4, R13, R4, !P2 ;  /* 0x000000040d047207 */ /* 0x000fca0005000000 */
[----:B------:R-:W-:Y:S02]  /*2ae0*/  IMAD.IADD R5, R3, 0x1, -R4 ;  /* 0x0000000103057824 */ /* 0x000fe400078e0a04 */
[----:B------:R-:W-:Y:S02]  /*2af0*/  IMAD.IADD R3, R4, 0x1, -R3 ;  /* 0x0000000104037824 */ /* 0x000fe400078e0a03 */
[----:B------:R-:W-:Y:S02]  /*2b00*/  IMAD R13, R5, R14, R13 ;  /* 0x0000000e050d7224 */ /* 0x000fe400078e020d */
[----:B------:R-:W-:-:S07]  /*2b10*/  IMAD R11, R3, R2, R11 ;  /* 0x00000002030b7224 */ /* 0x000fce00078e020b */
.L_x_39:
[----:B------:R-:W-:Y:S01]  /*2b20*/  PLOP3.LUT P4, PT, PT, PT, PT, 0x80, 0x8 ;  /* 0x000000000008781c */ /* 0x000fe20003f8f070 */
[----:B------:R-:W-:Y:S01]  /*2b30*/  IMAD.IADD R21, R13, 0x1, R64 ;  /* 0x000000010d157824 */ /* 0x000fe200078e0240 */
[----:B------:R-:W-:Y:S01]  /*2b40*/  LOP3.LUT R8, R8, 0x1, RZ, 0x3c, !PT ;  /* 0x0000000108087812 */ /* 0x000fe200078e3cff */
[----:B------:R-:W-:Y:S01]  /*2b50*/  IMAD.IADD R19, R11, 0x1, R58 ;  /* 0x000000010b137824 */ /* 0x000fe200078e023a */
[----:B------:R-:W-:Y:S09]  /*2b60*/  @P0 BRA `(.L_x_40) ;  /* 0xffffffe800c00947 */ /* 0x000ff2000383ffff */
[----:B------:R-:W-:Y:S01]  /*2b70*/  UIADD3 UR35, UPT, UPT, UR35, 0x40, URZ ;  /* 0x0000004023237890 */ /* 0x000fe2000fffe0ff */
[----:B-1----:R-:W-:-:S03]  /*2b80*/  SHF.L.U32 R3, R10, 0x1f, RZ ;  /* 0x0000001f0a037819 */ /* 0x002fc600000006ff */
[----:B------:R-:W-:-:S09]  /*2b90*/  ULEA UR4, UR46, UR35, 0x3 ;  /* 0x000000232e047291 */ /* 0x000fd2000f8e18ff */
[----:B------:R-:W1:Y:S02]  /*2ba0*/  SYNCS.PHASECHK.TRANS64.TRYWAIT P0, [UR4], R3 ;  /* 0x00000003ff0075a7 */ /* 0x000e640008001104 */
[----:B-1----:R-:W-:Y:S05]  /*2bb0*/  @!P0 BRA `(.L_x_41) ;  /* 0x00000060007c8947 */ /* 0x002fea0003800000 */
.L_x_140:
[----:B------:R-:W-:-:S04]  /*2bc0*/  UIADD3 UR5, UPT, UPT, UR46, 0x1, URZ ;  /* 0x000000012e057890 */ /* 0x000fc8000fffe0ff */
[----:B------:R-:W-:-:S04]  /*2bd0*/  UISETP.NE.AND UP0, UPT, UR5, 0x8, UPT ;  /* 0x000000080500788c */ /* 0x000fc8000bf05270 */
[----:B------:R-:W-:Y:S02]  /*2be0*/  USEL UR6, URZ, 0x1, UP0 ;  /* 0x00000001ff067887 */ /* 0x000fe40008000000 */
[----:B------:R-:W-:-:S04]  /*2bf0*/  USEL UR5, UR5, URZ, UP0 ;  /* 0x000000ff05057287 */ /* 0x000fc80008000000 */
[----:B------:R-:W-:Y:S01]  /*2c00*/  ULEA UR4, UR5, UR35, 0x3 ;  /* 0x0000002305047291 */ /* 0x000fe2000f8e18ff */
[----:B------:R-:W-:-:S04]  /*2c10*/  LOP3.LUT R2, R10, UR6, RZ, 0x3c, !PT ;  /* 0x000000060a027c12 */ /* 0x000fc8000f8e3cff */
[----:B-1----:R-:W-:-:S04]  /*2c20*/  SHF.L.U32 R3, R2, 0x1f, RZ ;  /* 0x0000001f02037819 */ /* 0x002fc800000006ff */
[----:B------:R-:W1:Y:S02]  /*2c30*/  SYNCS.PHASECHK.TRANS64.TRYWAIT P0, [UR4], R3 ;  /* 0x00000003ff0075a7 */ /* 0x000e640008001104 */
[----:B-1----:R-:W-:Y:S05]  /*2c40*/  @!P0 BRA `(.L_x_42) ;  /* 0x0000006000708947 */ /* 0x002fea0003800000 */
.L_x_142:
        /* <DEDUP_REMOVED lines=9> */
.L_x_144:
        /* <DEDUP_REMOVED lines=9> */
.L_x_146:
        /* <DEDUP_REMOVED lines=9> */
.L_x_148:
        /* <DEDUP_REMOVED lines=9> */
.L_x_150:
        /* <DEDUP_REMOVED lines=9> */
.L_x_152:
[----:B------:R-:W-:-:S04]  /*2f20*/  UIADD3 UR5, UPT, UPT, UR5, 0x1, URZ ;  /* 0x0000000105057890 */ /* 0x000fc8000fffe0ff */
[----:B------:R-:W-:-:S04]  /*2f30*/  UISETP.NE.AND UP0, UPT, UR5, 0x8, UPT ;  /* 0x000000080500788c */ /* 0x000fc8000bf05270 */
[----:B------:R-:W-:Y:S02]  /*2f40*/  USEL UR4, URZ, 0x1, UP0 ;  /* 0x00000001ff047887 */ /* 0x000fe40008000000 */
[----:B------:R-:W-:-:S04]  /*2f50*/  USEL UR5, UR5, URZ, UP0 ;  /* 0x000000ff05057287 */ /* 0x000fc80008000000 */
[----:B------:R-:W-:Y:S01]  /*2f60*/  ULEA UR5, UR5, UR35, 0x3 ;  /* 0x0000002305057291 */ /* 0x000fe2000f8e18ff */
[----:B-1----:R-:W-:-:S04]  /*2f70*/  LOP3.LUT R3, R2, UR4, RZ, 0x3c, !PT ;  /* 0x0000000402037c12 */ /* 0x002fc8000f8e3cff */
[----:B------:R-:W-:Y:S01]  /*2f80*/  SHF.L.U32 R3, R3, 0x1f, RZ ;  /* 0x0000001f03037819 */ /* 0x000fe200000006ff */
[----:B------:R-:W-:-:S07]  /*2f90*/  IMAD.U32 R0, RZ, RZ, UR5 ;  /* 0x00000005ff007e24 */ /* 0x000fce000f8e00ff */
.L_x_48:
[----:B-1----:R1:W2:Y:S02]  /*2fa0*/  SYNCS.PHASECHK.TRANS64.TRYWAIT P0, [R0+URZ], R3 ;  /* 0x00000003000075a7 */ /* 0x0022a400080011ff */
[----:B--2---:R-:W-:Y:S05]  /*2fb0*/  @!P0 NANOSLEEP.SYNCS 0x989680 ;  /* 0x009896800000895d */ /* 0x004fea0003900000 */
[----:B------:R-:W2:Y:S02]  /*2fc0*/  @!P0 SYNCS.PHASECHK.TRANS64 P0, [R0+URZ], R3 ;  /* 0x00000003000085a7 */ /* 0x000ea400080010ff */
[----:B--2---:R-:W-:Y:S05]  /*2fd0*/  @P0 EXIT ;  /* 0x000000000000094d */ /* 0x004fea0003800000 */
[----:B------:R-:W-:Y:S05]  /*2fe0*/  BRA `(.L_x_48) ;  /* 0xfffffffc00ec7947 */ /* 0x000fea000383ffff */
.L_x_22:
[----:B------:R-:W-:-:S04]  /*2ff0*/  UISETP.NE.AND UP1, UPT, UR48, URZ, UPT ;  /* 0x000000ff3000728c */ /* 0x000fc8000bf25270 */
[----:B------:R-:W-:-:S09]  /*3000*/  UISETP.NE.OR UP1, UPT, UR4, 0x1, UP1 ;  /* 0x000000010400788c */ /* 0x000fd20008f25670 */
[----:B------:R-:W-:Y:S05]  /*3010*/  BRA.U UP1, `(.L_x_49) ;  /* 0x0000000101b07547 */ /* 0x000fea000b800000 */
[----:B------:R-:W-:Y:S01]  /*3020*/  UMOV UR4, 0x400 ;  /* 0x0000040000047882 */ /* 0x000fe20000000000 */
[----:B------:R-:W-:Y:S01]  /*3030*/  HFMA2 R2, -RZ, RZ, 0, 5.9604644775390625e-08 ;  /* 0x00000001ff027431 */ /* 0x000fe200000001ff */
[----:B------:R-:W-:Y:S01]  /*3040*/  ULEA UR48, UR48, UR4, 0x18 ;  /* 0x0000000430307291 */ /* 0x000fe2000f8ec0ff */
[----:B------:R-:W-:Y:S01]  /*3050*/  ISETP.GE.U32.AND P0, PT, R8, 0x2, PT ;  /* 0x000000020800780c */ /* 0x000fe20003f06070 */
[----:B------:R-:W-:Y:S02]  /*3060*/  IMAD.MOV.U32 R3, RZ, RZ, RZ ;  /* 0x000000ffff037224 */ /* 0x000fe400078e00ff */
[----:B------:R-:W-:Y:S02]  /*3070*/  UIADD3 UR6, UPT, UPT, UR48, 0xd8, URZ ;  /* 0x000000d830067890 */ /* 0x000fe4000fffe0ff */
[----:B------:R-:W-:Y:S02]  /*3080*/  UIADD3 UR7, UPT, UPT, UR48, 0xd0, URZ ;  /* 0x000000d030077890 */ /* 0x000fe4000fffe0ff */
[----:B------:R-:W-:-:S12]  /*3090*/  UPRMT UR6, URZ, 0x654, UR6 ;  /* 0x00000654ff067896 */ /* 0x000fd80008000006 */
.L_x_52:
[----:B------:R-:W-:Y:S01]  /*30a0*/  SHF.L.U32 R7, R2, 0x1f, RZ ;  /* 0x0000001f02077819 */ /* 0x000fe200000006ff */
[----:B------:R-:W-:Y:S02]  /*30b0*/  IMAD.U32 R9, RZ, RZ, UR7 ;  /* 0x00000007ff097e24 */ /* 0x000fe4000f8e00ff */
[----:B------:R-:W-:Y:S01]  /*30c0*/  @!P0 IMAD.MOV.U32 R5, RZ, RZ, 0x10 ;  /* 0x00000010ff058424 */ /* 0x000fe200078e00ff */
[----:B------:R-:W2:Y:S02]  /*30d0*/  SYNCS.PHASECHK.TRANS64.TRYWAIT P1, [UR48+0xd8], R7 ;  /* 0x0000d807ff0075a7 */ /* 0x000ea40008021130 */
[----:B------:R-:W-:-:S04]  /*30e0*/  PRMT R9, R8, 0x654, R9 ;  /* 0x0000065408097816 */ /* 0x000fc80000000009 */
[----:B------:R-:W-:Y:S01]  /*30f0*/  SEL R0, R9, R0, !P0 ;  /* 0x0000000009007207 */ /* 0x000fe20004000000 */
[----:B--2---:R-:W-:Y:S06]  /*3100*/  @!P1 BRA `(.L_x_50) ;  /* 0x0000005c00d09947 */ /* 0x004fec0003800000 */
.L_x_154:
[----:B------:R-:W-:Y:S01]  /*3110*/  UIADD3 UR4, UPT, UPT, UR48, 0x110, URZ ;  /* 0x0000011030047890 */ /* 0x000fe2000fffe0ff */
[----:B------:R3:W-:Y:S01]  /*3120*/  @!P0 SYNCS.ARRIVE.TRANS64.RED RZ, [R0+URZ], R5 ;  /* 0x0000000500ff89a7 */ /* 0x0007e200080004ff */
[----:B------:R-:W-:Y:S01]  /*3130*/  UIADD3 UR5, UPT, UPT, UR48, 0xd0, URZ ;  /* 0x000000d030057890 */ /* 0x000fe2000fffe0ff */
[----:B------:R-:W-:-:S08]  /*3140*/  LOP3.LUT R2, R2, 0x1, RZ, 0x3c, !PT ;  /* 0x0000000102027812 */ /* 0x000fd000078e3cff */
[----:B------:R-:W-:Y:S06]  /*3150*/  UGETNEXTWORKID.BROADCAST [UR4], [UR5] ;  /* 0x00000000040073ca */ /* 0x000fec0008000100 */
[----:B---3--:R-:W-:-:S04]  /*3160*/  SHF.L.U32 R5, R3, 0x1f, RZ ;  /* 0x0000001f03057819 */ /* 0x008fc800000006ff */
[----:B------:R-:W3:Y:S02]  /*3170*/  SYNCS.PHASECHK.TRANS64.TRYWAIT P1, [UR48+0xd0], R5 ;  /* 0x0000d005ff0075a7 */ /* 0x000ee40008021130 */
[----:B---3--:R-:W-:Y:S05]  /*3180*/  @!P1 BRA `(.L_x_51) ;  /* 0x0000005c00c89947 */ /* 0x008fea0003800000 */
.L_x_156:
[----:B--2---:R-:W2:Y:S01]  /*3190*/  LDS.128 R4, [UR48+0x110] ;  /* 0x00011030ff047984 */ /* 0x004ea20008000c00 */
[----:B------:R-:W-:Y:S01]  /*31a0*/  LOP3.LUT R3, R3, 0x1, RZ, 0x3c, !PT ;  /* 0x0000000103037812 */ /* 0x000fe200078e3cff */
[----:B------:R-:W-:Y:S01]  /*31b0*/  @!PT LDS RZ, [RZ] ;  /* 0x00000000fffff984 */ /* 0x000fe20000000800 */
[----:B------:R-:W-:Y:S01]  /*31c0*/  @!PT LDS RZ, [RZ] ;  /* 0x00000000fffff984 */ /* 0x000fe20000000800 */
[----:B------:R-:W-:Y:S01]  /*31d0*/  @!PT LDS RZ, [RZ] ;  /* 0x00000000fffff984 */ /* 0x000fe20000000800 */
[----:B------:R-:W-:Y:S01]  /*31e0*/  @!PT LDS RZ, [RZ] ;  /* 0x00000000fffff984 */ /* 0x000fe20000000800 */
[----:B------:R3:W-:Y:S06]  /*31f0*/  MEMBAR.ALL.CTA ;  /* 0x0000000000007992 */ /* 0x0007ec0000008000 */
[----:B---3--:R-:W3:Y:S02]  /*3200*/  FENCE.VIEW.ASYNC.S ;  /* 0x00000000000073c6 */ /* 0x008ee40000000000 */
[----:B---3--:R-:W-:Y:S01]  /*3210*/  SYNCS.ARRIVE.TRANS64.RED.A1T0 RZ, [UR6], RZ ;  /* 0x000000ffffff79a7 */ /* 0x008fe20008100406 */
[----:B--2---:R-:W-:-:S13]  /*3220*/  LOP3.LUT P1, RZ, R6, 0x1, RZ, 0xc0, !PT ;  /* 0x0000000106ff7812 */ /* 0x004fda000782c0ff */
[----:B------:R-:W-:Y:S05]  /*3230*/  @P1 BRA `(.L_x_52) ;  /* 0xfffffffc00981947 */ /* 0x000fea000383ffff */
[----:B------:R-:W-:-:S04]  /*3240*/  SHF.L.U32 R0, R2, 0x1f, RZ ;  /* 0x0000001f02007819 */ /* 0x000fc800000006ff */
[----:B------:R-:W2:Y:S02]  /*3250*/  SYNCS.PHASECHK.TRANS64 P0, [UR48+0xd8], R0 ;  /* 0x0000d800ff0075a7 */ /* 0x000ea40008001030 */
[----:B-12---:R-:W-:Y:S05]  /*3260*/  @P0 EXIT ;  /* 0x000000000000094d */ /* 0x006fea0003800000 */
[----:B------:R-:W-:-:S07]  /*3270*/  MOV R0, UR48 ;  /* 0x0000003000007c02 */ /* 0x000fce0008000f00 */
.L_x_53:
[----:B-1----:R-:W-:-:S04]  /*3280*/  SHF.L.U32 R3, R2, 0x1f, RZ ;  /* 0x0000001f02037819 */ /* 0x002fc800000006ff */
[----:B------:R1:W2:Y:S03]  /*3290*/  SYNCS.PHASECHK.TRANS64.TRYWAIT P0, [R0+URZ+0xd8], R3 ;  /* 0x0000d803000075a7 */ /* 0x0002a600080011ff */
[----:B--2---:R-:W-:Y:S05]  /*32a0*/  @!P0 NANOSLEEP.SYNCS 0x989680 ;  /* 0x009896800000895d */ /* 0x004fea0003900000 */
[----:B------:R-:W2:Y:S02]  /*32b0*/  @!P0 SYNCS.PHASECHK.TRANS64 P0, [R0+URZ+0xd8], R3 ;  /* 0x0000d803000085a7 */ /* 0x000ea400080010ff */
[----:B--2---:R-:W-:Y:S05]  /*32c0*/  @P0 EXIT ;  /* 0x000000000000094d */ /* 0x004fea0003800000 */
[----:B------:R-:W-:Y:S05]  /*32d0*/  BRA `(.L_x_53) ;  /* 0xfffffffc00e87947 */ /* 0x000fea000383ffff */
.L_x_49:
[----:B------:R-:W-:Y:S05]  /*32e0*/  BRA.U UP4, `(.L_x_54) ;  /* 0x0000000d04847547 */ /* 0x000fea000b800000 */
[----:B------:R-:W-:Y:S01]  /*32f0*/  UMOV UR4, 0x40 ;  /* 0x0000004000047882 */ /* 0x000fe20000000000 */
[----:B------:R-:W-:Y:S01]  /*3300*/  NOP ;  /* 0x0000000000007918 */ /* 0x000fe20000000000 */
[----:B------:R-:W-:Y:S01]  /*3310*/  ULEA UR4, UR48, UR4, 0x18 ;  /* 0x0000000430047291 */ /* 0x000fe2000f8ec0ff */
[----:B------:R-:W-:Y:S02]  /*3320*/  UMOV UR5, 0x400 ;  /* 0x0000040000057882 */ /* 0x000fe40000000000 */
[----:B------:R-:W-:-:S06]  /*3330*/  ULEA UR48, UR48, UR5, 0x18 ;  /* 0x0000000530307291 */ /* 0x000fcc000f8ec0ff */
[----:B------:R-:W2:Y:S02]  /*3340*/  LDS.U8 R2, [UR4+0x1c] ;  /* 0x00001c04ff027984 */ /* 0x000ea40008000000 */
[----:B--2---:R-:W-:-:S13]  /*3350*/  ISETP.NE.AND P0, PT, R2, RZ, PT ;  /* 0x000000ff0200720c */ /* 0x004fda0003f05270 */
[----:B------:R-:W-:Y:S05]  /*3360*/  @P0 BRA `(.L_x_55) ;  /* 0x0000000000580947 */ /* 0x000fea0003800000 */
[----:B------:R-:W-:-:S13]  /*3370*/  ELECT P0, URZ, PT ;  /* 0x0000000000ff782f */ /* 0x000fda0003800000 */
[----:B------:R-:W-:Y:S05]  /*3380*/  @!P0 BRA `(.L_x_56) ;  /* 0x0000000000608947 */ /* 0x000fea0003800000 */
[----:B------:R-:W-:Y:S01]  /*3390*/  UMOV UR5, 0x10 ;  /* 0x0000001000057882 */ /* 0x000fe20000000000 */
[----:B------:R-:W-:Y:S01]  /*33a0*/  HFMA2 R2, -RZ, RZ, 0, 5.9604644775390625e-08 ;  /* 0x00000001ff027431 */ /* 0x000fe200000001ff */
[----:B------:R-:W-:-:S03]  /*33b0*/  MOV R3, 0xffff ;  /* 0x0000ffff00037802 */ /* 0x000fc60000000f00 */
[----:B------:R-:W-:Y:S04]  /*33c0*/  DEPBAR.LE SB2, 0x36 ;  /* 0x0000ad800000791a */ /* 0x000fe80000000000 */
[----:B------:R-:W2:Y:S02]  /*33d0*/  UTCATOMSWS.FIND_AND_SET.ALIGN UP0, UR5, UR5 ;  /* 0x00000005000575e3 */ /* 0x000ea40008000800 */
[----:B--2---:R-:W-:Y:S01]  /*33e0*/  MOV R4, UR5 ;  /* 0x0000000500047c02 */ /* 0x004fe20008000f00 */
[----:B------:R-:W-:Y:S06]  /*33f0*/  BRA.U UP0, `(.L_x_57) ;  /* 0x0000000100187547 */ /* 0x000fec000b800000 */
.L_x_58:
[----:B------:R-:W-:Y:S05]  /*3400*/  NANOSLEEP 0x64 ;  /* 0x000000640000795d */ /* 0x000fea0003800000 */
[----:B------:R-:W-:-:S05]  /*3410*/  UMOV UR5, 0x10 ;  /* 0x0000001000057882 */ /* 0x000fca0000000000 */
[----:B------:R-:W-:Y:S04]  /*3420*/  DEPBAR.LE SB2, 0x36 ;  /* 0x0000ad800000791a */ /* 0x000fe80000000000 */
[----:B------:R-:W2:Y:S02]  /*3430*/  UTCATOMSWS.FIND_AND_SET.ALIGN UP0, UR5, UR5 ;  /* 0x00000005000575e3 */ /* 0x000ea40008000800 */
[----:B--2---:R-:W-:Y:S01]  /*3440*/  MOV R4, UR5 ;  /* 0x0000000500047c02 */ /* 0x004fe20008000f00 */
[----:B------:R-:W-:Y:S05]  /*3450*/  BRA.U !UP0, `(.L_x_58) ;  /* 0xfffffffd08e87547 */ /* 0x000fea000b83ffff */
.L_x_57:
[-C--:B------:R-:W-:Y:S02]  /*3460*/  SHF.L.U32 R3, R3, R4.reuse, RZ ;  /* 0x0000000403037219 */ /* 0x080fe400000006ff */
[----:B------:R-:W-:Y:S01]  /*3470*/  SHF.L.U32 R2, R2, R4, RZ ;  /* 0x0000000402027219 */ /* 0x000fe200000006ff */
[----:B------:R-:W-:Y:S02]  /*3480*/  IMAD.SHL.U32 R4, R4, 0x20, RZ ;  /* 0x0000002004047824 */ /* 0x000fe400078e00ff */
[----:B------:R2:W-:Y:S04]  /*3490*/  ATOMS.OR RZ, [UR4+0x14], R3 ;  /* 0x00001403ffff798c */ /* 0x0005e8000b000004 */
[----:B------:R2:W-:Y:S04]  /*34a0*/  ATOMS.OR RZ, [UR4+0x18], R2 ;  /* 0x00001802ffff798c */ /* 0x0005e8000b000004 */
[----:B------:R2:W-:Y:S01]  /*34b0*/  STS [UR48+0x120], R4 ;  /* 0x00012004ff007988 */ /* 0x0005e20008000830 */
[----:B------:R-:W-:Y:S05]  /*34c0*/  BRA `(.L_x_56) ;  /* 0x0000000000107947 */ /* 0x000fea0003800000 */
.L_x_55:
[----:B------:R-:W-:-:S05]  /*34d0*/  MOV R2, 0xffffffff ;  /* 0xffffffff00027802 */ /* 0x000fca0000000f00 */
[----:B------:R2:W-:Y:S02]  /*34e0*/  STS [UR48+0x120], R2 ;  /* 0x00012002ff007988 */ /* 0x0005e40008000830 */
[----:B--2---:R-:W-:Y:S02]  /*34f0*/  MOV R2, 0x3510 ;  /* 0x0000351000027802 */ /* 0x004fe40000000f00 */
[----:B-1---5:R-:W-:Y:S05]  /*3500*/  CALL.REL.NOINC `($__internal_1_$__cuda_sm10x_tcgen05_guardrail_trap_phase_invalid_during_alloc) ;  /* 0x0000006000dc7944 */ /* 0x022fea0003c00000 */
.L_x_56:
[----:B------:R-:W-:Y:S05]  /*3510*/  WARPSYNC.ALL ;  /* 0x0000000000007948 */ /* 0x000fea0003800000 */
[----:B------:R-:W3:Y:S01]  /*3520*/  S2UR UR7, SR_CgaCtaId ;  /* 0x00000000000779c3 */ /* 0x000ee20000008800 */
[----:B------:R-:W-:Y:S01]  /*3530*/  UMOV UR4, 0x400 ;  /* 0x0000040000047882 */ /* 0x000fe20000000000 */
[----:B------:R-:W-:-:S06]  /*3540*/  NOP ;  /* 0x0000000000007918 */ /* 0x000fcc0000000000 */
[----:B------:R-:W-:Y:S06]  /*3550*/  BAR.ARV 0x6, 0xa0 ;  /* 0x0182800000007b1d */ /* 0x000fec0000002000 */
[----:B------:R-:W4:Y:S01]  /*3560*/  LDCU UR5, c[0x0][0x390] ;  /* 0x00007200ff0577ac */ /* 0x000f220008000800 */
[----:B------:R-:W-:Y:S01]  /*3570*/  LOP3.LUT R0, R0, 0xffff, RZ, 0xc0, !PT ;  /* 0x0000ffff00007812 */ /* 0x000fe200078ec0ff */
[----:B------:R-:W-:Y:S02]  /*3580*/  IMAD.MOV.U32 R11, RZ, RZ, 0x1 ;  /* 0x00000001ff0b7424 */ /* 0x000fe400078e00ff */
[----:B------:R-:W-:Y:S01]  /*3590*/  IMAD.MOV.U32 R10, RZ, RZ, RZ ;  /* 0x000000ffff0a7224 */ /* 0x000fe200078e00ff */
[----:B------:R-:W-:Y:S01]  /*35a0*/  R2UR UR10, R0 ;  /* 0x00000000000a72ca */ /* 0x000fe200000e0000 */
[----:B------:R-:W-:Y:S01]  /*35b0*/  IMAD.MOV.U32 R8, RZ, RZ, RZ ;  /* 0x000000ffff087224 */ /* 0x000fe200078e00ff */
[----:B------:R-:W-:Y:S01]  /*35c0*/  UMOV UR18, URZ ;  /* 0x000000ff00127c82 */ /* 0x000fe20008000000 */
[----:B------:R-:W-:Y:S01]  /*35d0*/  UMOV UR17, URZ ;  /* 0x000000ff00117c82 */ /* 0x000fe20008000000 */
[----:B------:R-:W-:Y:S01]  /*35e0*/  UMOV UR26, 0x0 ;  /* 0x00000000001a7882 */ /* 0x000fe20000000000 */
[----:B---3--:R-:W-:Y:S01]  /*35f0*/  ULEA UR7, UR7, UR4, 0x18 ;  /* 0x0000000407077291 */ /* 0x008fe2000f8ec0ff */
[----:B------:R-:W3:Y:S03]  /*3600*/  LDCU UR4, c[0x0][0x390] ;  /* 0x00007200ff0477ac */ /* 0x000ee60008000800 */
[----:B------:R-:W-:-:S02]  /*3610*/  UIADD3 UR12, UPT, UPT, UR7, 0x14400, URZ ;  /* 0x00014400070c7890 */ /* 0x000fc4000fffe0ff */
[----:B----4-:R-:W-:-:S03]  /*3620*/  UIADD3 UR5, UPT, UPT, UR5, 0x3f, URZ ;  /* 0x0000003f05057890 */ /* 0x010fc6000fffe0ff */
[----:B--2---:R-:W2:Y:S01]  /*3630*/  LDS R2, [UR7+0x120] ;  /* 0x00012007ff027984 */ /* 0x004ea20008000800 */
[----:B------:R-:W-:Y:S02]  /*3640*/  UIADD3 UR19, UPT, UPT, UR7, 0x4400, URZ ;  /* 0x0000440007137890 */ /* 0x000fe4000fffe0ff */
[----:B------:R-:W-:Y:S02]  /*3650*/  USHF.R.S32.HI UR6, URZ, 0x1f, UR5 ;  /* 0x0000001fff067899 */ /* 0x000fe40008011405 */
[----:B------:R-:W-:Y:S02]  /*3660*/  USHF.R.U32.HI UR12, URZ, 0x4, UR12 ;  /* 0x00000004ff0c7899 */ /* 0x000fe4000801160c */
[----:B------:R-:W-:Y:S02]  /*3670*/  ULEA.HI UR6, UR6, UR5, URZ, 0x6 ;  /* 0x0000000506067291 */ /* 0x000fe4000f8f30ff */
[----:B------:R-:W-:Y:S02]  /*3680*/  UIADD3 UR5, UPT, UPT, UR7, 0xd8, URZ ;  /* 0x000000d807057890 */ /* 0x000fe4000fffe0ff */
[----:B------:R-:W-:-:S02]  /*3690*/  USHF.R.S32.HI UR6, URZ, 0x6, UR6 ;  /* 0x00000006ff067899 */ /* 0x000fc40008011406 */
[----:B------:R-:W-:Y:S02]  /*36a0*/  USHF.R.U32.HI UR19, URZ, 0x4, UR19 ;  /* 0x00000004ff137899 */ /* 0x000fe40008011613 */
[----:B------:R-:W-:Y:S02]  /*36b0*/  UISETP.LT.AND UP0, UPT, UR6, 0x1, UPT ;  /* 0x000000010600788c */ /* 0x000fe4000bf01270 */
[----:B------:R-:W-:Y:S02]  /*36c0*/  ULOP3.LUT UR12, UR12, 0x3fff, URZ, 0xc0, !UPT ;  /* 0x00003fff0c0c7892 */ /* 0x000fe4000f8ec0ff */
[----:B------:R-:W-:Y:S01]  /*36d0*/  USEL UR11, UR6, 0x1, !UP0 ;  /* 0x00000001060b7887 */ /* 0x000fe2000c000000 */
[----:B------:R-:W-:Y:S01]  /*36e0*/  UMOV UR27, 0x4218010 ;  /* 0x04218010001b7882 */ /* 0x000fe20000000000 */
[----:B------:R-:W-:Y:S02]  /*36f0*/  UPRMT UR5, URZ, 0x654, UR5 ;  /* 0x00000654ff057896 */ /* 0x000fe40008000005 */
[----:B------:R-:W-:-:S02]  /*3700*/  ULOP3.LUT UR19, UR19, 0x3fff, URZ, 0xc0, !UPT ;  /* 0x00003fff13137892 */ /* 0x000fc4000f8ec0ff */
[----:B------:R-:W-:Y:S02]  /*3710*/  ULOP3.LUT UR12, UR12, 0x2000000, URZ, 0xfc, !UPT ;  /* 0x020000000c0c7892 */ /* 0x000fe4000f8efcff */
[----:B------:R-:W-:Y:S02]  /*3720*/  UIADD3 UR11, UPT, UPT, -UR11, URZ, URZ ;  /* 0x000000ff0b0b7290 */ /* 0x000fe4000fffe1ff */
[----:B---3--:R-:W-:Y:S01]  /*3730*/  UISETP.GE.AND UP3, UPT, UR4, 0x1, UPT ;  /* 0x000000010400788c */ /* 0x008fe2000bf66270 */
[----:B------:R-:W-:Y:S01]  /*3740*/  UMOV UR24, 0x0 ;  /* 0x0000000000187882 */ /* 0x000fe20000000000 */
[----:B------:R-:W-:Y:S01]  /*3750*/  UMOV UR25, 0x4218010 ;  /* 0x0421801000197882 */ /* 0x000fe20000000000 */
[----:B------:R-:W-:Y:S01]  /*3760*/  UMOV UR22, 0x0 ;  /* 0x0000000000167882 */ /* 0x000fe20000000000 */
[----:B------:R-:W-:Y:S01]  /*3770*/  UMOV UR23, 0x4218010 ;  /* 0x0421801000177882 */ /* 0x000fe20000000000 */
[----:B------:R-:W-:Y:S01]  /*3780*/  UMOV UR20, 0x0 ;  /* 0x0000000000147882 */ /* 0x000fe20000000000 */
[----:B------:R-:W-:Y:S01]  /*3790*/  UMOV UR21, 0x4218010 ;  /* 0x0421801000157882 */ /* 0x000fe20000000000 */
[C---:B--2---:R-:W-:Y:S01]  /*37a0*/  VIADD R5, R2.reuse, 0x80 ;  /* 0x0000008002057836 */ /* 0x044fe20000000000 */
[----:B------:R-:W-:-:S04]  /*37b0*/  LOP3.LUT R4, R2, 0xffff, RZ, 0xc0, !PT ;  /* 0x0000ffff02047812 */ /* 0x000fc800078ec0ff */
[----:B------:R-:W-:-:S05]  /*37c0*/  LOP3.LUT R5, R5, 0xffff, RZ, 0xc0, !PT ;  /* 0x0000ffff05057812 */ /* 0x000fca00078ec0ff */
[----:B------:R2:W-:Y:S02]  /*37d0*/  STL.64 [R1], R4 ;  /* 0x0000000401007387 */ /* 0x0005e40000100a00 */
.L_x_65:
[----:B--2---:R-:W-:-:S04]  /*37e0*/  SHF.L.U32 R3, R10, 0x1f, RZ ;  /* 0x0000001f0a037819 */ /* 0x004fc800000006ff */
[----:B---3--:R-:W3:Y:S02]  /*37f0*/  SYNCS.PHASECHK.TRANS64.TRYWAIT P0, [UR7+0xd0], R3 ;  /* 0x0000d003ff0075a7 */ /* 0x008ee40008001107 */
[----:B---3--:R-:W-:Y:S05]  /*3800*/  @!P0 BRA `(.L_x_59) ;  /* 0x0000005800408947 */ /* 0x008fea0003800000 */
.L_x_158:
[----:B--2---:R-:W2:Y:S01]  /*3810*/  LDS.128 R4, [UR7+0x110] ;  /* 0x00011007ff047984 */ /* 0x004ea20008000c00 */
[----:B------:R-:W-:Y:S01]  /*3820*/  ULEA UR9, UR18, UR7, 0x3 ;  /* 0x0000000712097291 */ /* 0x000fe2000f8e18ff */
[----:B---3--:R-:W-:Y:S01]  /*3830*/  SHF.L.U32 R3, R11, 0x1f, RZ ;  /* 0x0000001f0b037819 */ /* 0x008fe200000006ff */
[----:B------:R-:W-:Y:S01]  /*3840*/  @!PT LDS RZ, [RZ] ;  /* 0x00000000fffff984 */ /* 0x000fe20000000800 */
[----:B------:R-:W-:Y:S01]  /*3850*/  @!PT LDS RZ, [RZ] ;  /* 0x00000000fffff984 */ /* 0x000fe20000000800 */
[----:B------:R-:W-:Y:S01]  /*3860*/  @!PT LDS RZ, [RZ] ;  /* 0x00000000fffff984 */ /* 0x000fe20000000800 */
[----:B------:R-:W-:Y:S01]  /*3870*/  @!PT LDS RZ, [RZ] ;  /* 0x00000000fffff984 */ /* 0x000fe20000000800 */
[----:B------:R3:W-:Y:S06]  /*3880*/  MEMBAR.ALL.CTA ;  /* 0x0000000000007992 */ /* 0x0007ec0000008000 */
[----:B---3--:R-:W3:Y:S02]  /*3890*/  FENCE.VIEW.ASYNC.S ;  /* 0x00000000000073c6 */ /* 0x008ee40000000000 */
[----:B---3--:R-:W-:Y:S01]  /*38a0*/  SYNCS.ARRIVE.TRANS64.RED.A1T0 RZ, [UR5], RZ ;  /* 0x000000ffffff79a7 */ /* 0x008fe20008100405 */
[----:B------:R-:W3:Y:S02]  /*38b0*/  SYNCS.PHASECHK.TRANS64.TRYWAIT P0, [UR9+0xf0], R3 ;  /* 0x0000f003ff0075a7 */ /* 0x000ee40008001109 */
[----:B--23--:R-:W-:Y:S05]  /*38c0*/  @!P0 BRA `(.L_x_60) ;  /* 0x0000005800288947 */ /* 0x00cfea0003800000 */
.L_x_160:
[----:B------:R-:W-:Y:S05]  /*38d0*/  BRA.U !UP3, `(.L_x_61) ;  /* 0x000000010bf47547 */ /* 0x000fea000b800000 */
[----:B--2---:R-:W-:Y:S01]  /*38e0*/  IMAD.U32 R0, RZ, RZ, UR18 ;  /* 0x00000012ff007e24 */ /* 0x004fe2000f8e00ff */
[----:B------:R-:W-:-:S04]  /*38f0*/  ULEA UR4, UR17, UR7, 0x3 ;  /* 0x0000000711047291 */ /* 0x000fc8000f8e18ff */
[----:B------:R-:W-:Y:S02]  /*3900*/  LEA R3, R0, R1, 0x2 ;  /* 0x0000000100037211 */ /* 0x000fe400078e10ff */
[----:B------:R-:W-:-:S04]  /*3910*/  SHF.L.U32 R0, R8, 0x1f, RZ ;  /* 0x0000001f08007819 */ /* 0x000fc800000006ff */
[----:B------:R-:W5:Y:S01]  /*3920*/  LDL R3, [R3] ;  /* 0x0000000003037983 */ /* 0x000f620000100800 */
[----:B------:R2:W3:Y:S01]  /*3930*/  SYNCS.PHASECHK.TRANS64.TRYWAIT P2, [UR4], R0 ;  /* 0x00000000ff0075a7 */ /* 0x0004e20008041104 */
[----:B------:R-:W-:Y:S01]  /*3940*/  UPLOP3.LUT UP4, UPT, UPT, UPT, UPT, 0x40, 0x4 ;  /* 0x000000000004789c */ /* 0x000fe20003f8e870 */
[----:B------:R-:W-:Y:S01]  /*3950*/  UMOV UR16, UR11 ;  /* 0x0000000b00107c82 */ /* 0x000fe20008000000 */
[----:B------:R-:W-:Y:S01]  /*3960*/  UMOV UR15, UR6 ;  /* 0x00000006000f7c82 */ /* 0x000fe20008000000 */
[----:B------:R-:W-:-:S08]  /*3970*/  UMOV UR14, UR17 ;  /* 0x00000011000e7c82 */ /* 0x000fd00008000000 */
.L_x_64:
[----:B------:R-:W-:Y:S02]  /*3980*/  UIADD3 UR16, UPT, UPT, UR16, 0x1, URZ ;  /* 0x0000000110107890 */ /* 0x000fe4000fffe0ff */
[----:B----4-:R-:W-:Y:S02]  /*3990*/  ULEA UR8, UR14, UR7, 0x3 ;  /* 0x000000070e087291 */ /* 0x010fe4000f8e18ff */
[----:B------:R-:W-:Y:S01]  /*39a0*/  UISETP.NE.AND UP0, UPT, UR16, URZ, UPT ;  /* 0x000000ff1000728c */ /* 0x000fe2000bf05270 */
[----:B--23--:R-:W-:Y:S10]  /*39b0*/  @P2 BRA `(.L_x_62) ;  /* 0x00000000000c2947 */ /* 0x00cff40003800000 */
[----:B------:R-:W-:Y:S04]  /*39c0*/  SHF.L.U32 R9, R8, 0x1f, RZ ;  /* 0x0000001f08097819 */ /* 0x000fe800000006ff */
[----:B------:R-:W3:Y:S02]  /*39d0*/  SYNCS.PHASECHK.TRANS64.TRYWAIT P0, [UR8], R9 ;  /* 0x00000009ff0075a7 */ /* 0x000ee40008001108 */
[----:B---3--:R-:W-:Y:S05]  /*39e0*/  @!P0 BRA `(.L_x_63) ;  /* 0x0000005400f88947 */ /* 0x008fea0003800000 */
.L_x_62:
[----:B------:R-:W-:Y:S01]  /*39f0*/  UISETP.NE.AND UP1, UPT, UR15, 0x1, UPT ;  /* 0x000000010f00788c */ /* 0x000fe2000bf25270 */
[----:B------:R-:W-:Y:S01]  /*3a00*/  PLOP3.LUT P2, PT, PT, PT, PT, 0x80, 0x8 ;  /* 0x000000000008781c */ /* 0x000fe20003f4f070 */
[----:B------:R-:W-:Y:S01]  /*3a10*/  UIADD3 UR17, UPT, UPT, UR14, 0x1, URZ ;  /* 0x000000010e117890 */ /* 0x000fe2000fffe0ff */
[----:B------:R-:W-:Y:S03]  /*3a20*/  ELECT P1, URZ, PT ;  /* 0x0000000000ff782f */ /* 0x000fe60003820000 */
[----:B------:R-:W-:Y:S01]  /*3a30*/  UISETP.NE.AND UP2, UPT, UR17, 0x8, UPT ;  /* 0x000000081100788c */ /* 0x000fe2000bf45270 */
[----:B------:R-:W-:Y:S01]  /*3a40*/  PLOP3.LUT P0, PT, PT, PT, UP1, 0x80, 0x8 ;  /* 0x000000000008781c */ /* 0x000fe20003f0f018 */
[----:B------:R-:W-:Y:S02]  /*3a50*/  ULEA UR28, UR14, UR19, 0x9 ;  /* 0x000000130e1c7291 */ /* 0x000fe4000f8e48ff */
[----:B------:R-:W-:Y:S02]  /*3a60*/  USEL UR13, URZ, 0x1, UP2 ;  /* 0x00000001ff0d7887 */ /* 0x000fe40009000000 */
[----:B------:R-:W-:Y:S02]  /*3a70*/  USEL UR17, UR17, URZ, UP2 ;  /* 0x000000ff11117287 */ /* 0x000fe40009000000 */
[----:B------:R-:W-:Y:S02]  /*3a80*/  ULEA UR30, UR14, UR12, 0xa ;  /* 0x0000000c0e1e7291 */ /* 0x000fe4000f8e50ff */
[----:B------:R-:W-:Y:S01]  /*3a90*/  @UP1 ULEA UR4, UR17, UR7, 0x3 ;  /* 0x0000000711041291 */ /* 0x000fe2000f8e18ff */
[----:B------:R-:W-:Y:S01]  /*3aa0*/  LOP3.LUT R8, R8, UR13, RZ, 0x3c, !PT ;  /* 0x0000000d08087c12 */ /* 0x000fe2000f8e3cff */
[----:B------:R-:W-:Y:S02]  /*3ab0*/  UIADD3 UR38, UPT, UPT, UR28, 0x80, URZ ;  /* 0x000000801c267890 */ /* 0x000fe4000fffe0ff */
[----:B------:R-:W-:Y:S01]  /*3ac0*/  UIADD3 UR36, UPT, UPT, UR30, 0x80, URZ ;  /* 0x000000801e247890 */ /* 0x000fe2000fffe0ff */
[----:B--2---:R-:W-:Y:S01]  /*3ad0*/  @P0 SHF.L.U32 R0, R8, 0x1f, RZ ;  /* 0x0000001f08000819 */ /* 0x004fe200000006ff */
[----:B------:R-:W-:Y:S02]  /*3ae0*/  UIADD3 UR34, UPT, UPT, UR28, 0x100, URZ ;  /* 0x000001001c227890 */ /* 0x000fe4000fffe0ff */
[----:B------:R-:W-:Y:S01]  /*3af0*/  UIADD3 UR32, UPT, UPT, UR30, 0x100, URZ ;  /* 0x000001001e207890 */ /* 0x000fe2000fffe0ff */
[----:B------:R4:W2:Y:S01]  /*3b00*/  @P0 SYNCS.PHASECHK.TRANS64.TRYWAIT P2, [UR4], R0 ;  /* 0x00000000ff0005a7 */ /* 0x0008a20008041104 */
[----:B------:R-:W-:Y:S02]  /*3b10*/  ELECT P0, URZ, PT ;  /* 0x0000000000ff782f */ /* 0x000fe40003800000 */
[C---:B-----5:R-:W-:Y:S01]  /*3b20*/  @P1 R2UR.BROADCAST UR4, R3.reuse ;  /* 0x00000000030412ca */ /* 0x060fe200008e0000 */
[----:B------:R-:W-:Y:S10]  /*3b30*/  UIADD3 UR8, UPT, UPT, UR8, 0x40, URZ ;  /* 0x0000004008087890 */ /* 0x000ff4000fffe0ff */
[C---:B------:R-:W-:Y:S02]  /*3b40*/  @P0 R2UR.BROADCAST UR13, R3.reuse ;  /* 0x00000000030d02ca */ /* 0x040fe400008e0000 */
[----:B------:R-:W-:Y:S01]  /*3b50*/  ELECT P0, URZ, PT ;  /* 0x0000000000ff782f */ /* 0x000fe20003800000 */
[----:B------:R-:W-:Y:S01]  /*3b60*/  UIADD3 UR15, UPT, UPT, UR15, -0x1, URZ ;  /* 0xffffffff0f0f7890 */ /* 0x000fe2000fffe0ff */
[----:B------:R-:W-:Y:S01]  /*3b70*/  UMOV UR29, 0x40004040 ;  /* 0x40004040001d7882 */ /* 0x000fe20000000000 */
[----:B------:R-:W-:Y:S01]  /*3b80*/  UMOV UR31, 0x40004040 ;  /* 0x40004040001f7882 */ /* 0x000fe20000000000 */
[----:B------:R-:W-:Y:S01]  /*3b90*/  UMOV UR39, 0x40004040 ;  /* 0x4000404000277882 */ /* 0x000fe20000000000 */
[----:B------:R-:W-:Y:S01]  /*3ba0*/  UMOV UR37, 0x40004040 ;  /* 0x4000404000257882 */ /* 0x000fe20000000000 */
[----:B------:R-:W-:Y:S01]  /*3bb0*/  UMOV UR35, 0x40004040 ;  /* 0x4000404000237882 */ /* 0x000fe20000000000 */
[----:B------:R-:W-:Y:S01]  /*3bc0*/  UMOV UR33, 0x40004040 ;  /* 0x4000404000217882 */ /* 0x000fe20000000000 */
[----:B------:R3:W-:Y:S01]  /*3bd0*/  UTCHMMA gdesc[UR28], gdesc[UR30], tmem[UR4], tmem[UR26], idesc[UR27], UP4 ;  /* 0x00ff1a1e1c0075ea */ /* 0x0007e2000a000004 */
[----:B------:R-:W-:Y:S02]  /*3be0*/  UPLOP3.LUT UP4, UPT, UPT, UPT, UPT, 0x80, 0x8 ;  /* 0x000000000008789c */ /* 0x000fe40003f8f070 */
[----:B------:R1:W-:Y:S01]  /*3bf0*/  UTCHMMA gdesc[UR38], gdesc[UR36], tmem[UR13], tmem[UR24], idesc[UR25], UPT ;  /* 0x00ff1824260075ea */ /* 0x0003e2000b80000d */
[----:B------:R-:W-:Y:S01]  /*3c00*/  UMOV UR14, UR17 ;  /* 0x00000011000e7c82 */ /* 0x000fe20008000000 */
[----:B---3--:R-:W-:Y:S01]  /*3c10*/  UIADD3 UR28, UPT, UPT, UR28, 0x180, URZ ;  /* 0x000001801c1c7890 */ /* 0x008fe2000fffe0ff */
[C---:B------:R-:W-:Y:S02]  /*3c20*/  @P0 R2UR.BROADCAST UR4, R3.reuse ;  /* 0x00000000030402ca */ /* 0x040fe400008e0000 */
[----:B------:R-:W-:Y:S11]  /*3c30*/  ELECT P0, URZ, PT ;  /* 0x0000000000ff782f */ /* 0x000ff60003800000 */
[----:B------:R-:W-:Y:S02]  /*3c40*/  @!UPT UIADD3 URZ, UPT, UPT, URZ, URZ, URZ ;  /* 0x000000fffffff290 */ /* 0x000fe4000fffe0ff */
[----:B-1----:R-:W-:Y:S01]  /*3c50*/  @P0 R2UR.BROADCAST UR13, R3 ;  /* 0x00000000030d02ca */ /* 0x002fe200008e0000 */
[----:B------:R-:W-:Y:S01]  /*3c60*/  UIADD3 UR30, UPT, UPT, UR30, 0x180, URZ ;  /* 0x000001801e1e7890 */ /* 0x000fe2000fffe0ff */
[----:B------:R4:W-:Y:S11]  /*3c70*/  UTCHMMA gdesc[UR34], gdesc[UR32], tmem[UR4], tmem[UR22], idesc[UR23], UPT ;  /* 0x00ff1620220075ea */ /* 0x0009f6000b800004 */
[----:B------:R4:W-:Y:S01]  /*3c80*/  UTCHMMA gdesc[UR28], gdesc[UR30], tmem[UR13], tmem[UR20], idesc[UR21], UPT ;  /* 0x00ff141e1c0075ea */ /* 0x0009e2000b80000d */
[----:B------:R4:W-:Y:S01]  /*3c90*/  UTCBAR.MULTICAST [UR8], URZ, UR10 ;  /* 0x000000ff080073e9 */ /* 0x0009e2000800080a */
[----:B------:R-:W-:Y:S05]  /*3ca0*/  BRA.U UP0, `(.L_x_64) ;  /* 0xfffffffd00347547 */ /* 0x000fea000b83ffff */
.L_x_61:
[----:B------:R-:W-:Y:S01]  /*3cb0*/  UIADD3 UR18, UPT, UPT, UR18, 0x1, URZ ;  /* 0x0000000112127890 */ /* 0x000fe2000fffe0ff */
[----:B------:R-:W-:Y:S01]  /*3cc0*/  LOP3.LUT P0, RZ, R6, 0x1, RZ, 0xc0, !PT ;  /* 0x0000000106ff7812 */ /* 0x000fe2000780c0ff */
[----:B------:R-:W-:Y:S01]  /*3cd0*/  UIADD3 UR9, UPT, UPT, UR9, 0xe0, URZ ;  /* 0x000000e009097890 */ /* 0x000fe2000fffe0ff */
[----:B------:R-:W-:Y:S01]  /*3ce0*/  LOP3.LUT R10, R10, 0x1, RZ, 0x3c, !PT ;  /* 0x000000010a0a7812 */ /* 0x000fe200078e3cff */
[----:B------:R-:W-:-:S04]  /*3cf0*/  UISETP.NE.AND UP0, UPT, UR18, 0x2, UPT ;  /* 0x000000021200788c */ /* 0x000fc8000bf05270 */
[----:B----4-:R-:W-:Y:S02]  /*3d00*/  USEL UR4, URZ, 0x1, UP0 ;  /* 0x00000001ff047887 */ /* 0x010fe40008000000 */
[----:B------:R-:W-:Y:S01]  /*3d10*/  USEL UR18, UR18, URZ, UP0 ;  /* 0x000000ff12127287 */ /* 0x000fe20008000000 */
[----:B------:R3:W-:Y:S03]  /*3d20*/  UTCBAR [UR9], URZ ;  /* 0x000000ff090073e9 */ /* 0x0007e600080000ff */
[----:B------:R-:W-:Y:S01]  /*3d30*/  LOP3.LUT R11, R11, UR4, RZ, 0x3c, !PT ;  /* 0x000000040b0b7c12 */ /* 0x000fe2000f8e3cff */
[----:B------:R-:W-:Y:S07]  /*3d40*/  @P0 BRA `(.L_x_65) ;  /* 0xfffffff800a40947 */ /* 0x000fee000383ffff */
[----:B------:R-:W4:Y:S01]  /*3d50*/  S2UR UR4, SR_CgaCtaId ;  /* 0x00000000000479c3 */ /* 0x000f220000008800 */
[----:B------:R-:W-:Y:S01]  /*3d60*/  ELECT P0, URZ, PT ;  /* 0x0000000000ff782f */ /* 0x000fe20003800000 */
[----:B--2---:R-:W-:Y:S01]  /*3d70*/  IMAD.MOV.U32 R0, RZ, RZ, 0x1 ;  /* 0x00000001ff007424 */ /* 0x004fe200078e00ff */
[----:B------:R-:W-:Y:S01]  /*3d80*/  UIADD3 UR7, UPT, UPT, UR7, 0xf0, URZ ;  /* 0x000000f007077890 */ /* 0x000fe2000fffe0ff */
[----:B------:R-:W-:Y:S01]  /*3d90*/  SHF.L.U32 R3, R11, 0x1f, RZ ;  /* 0x0000001f0b037819 */ /* 0x000fe200000006ff */
[----:B------:R-:W-:-:S03]  /*3da0*/  UMOV UR5, 0x40 ;  /* 0x0000004000057882 */ /* 0x000fc60000000000 */
[----:B------:R-:W-:Y:S01]  /*3db0*/  UVIRTCOUNT.DEALLOC.SMPOOL 0x80 ;  /* 0x000000800000784c */ /* 0x000fe20000000000 */
[----:B----4-:R-:W-:Y:S02]  /*3dc0*/  ULEA UR4, UR4, UR5, 0x18 ;  /* 0x0000000504047291 */ /* 0x010fe4000f8ec0ff */
[----:B------:R-:W-:-:S07]  /*3dd0*/  ULEA UR5, UR18, UR7, 0x3 ;  /* 0x0000000712057291 */ /* 0x000fce000f8e18ff */
[----:B------:R2:W-:Y:S02]  /*3de0*/  @P0 STS.U8 [UR4+0x1c], R0 ;  /* 0x00001c00ff000988 */ /* 0x0005e40008000004 */
[----:B------:R-:W4:Y:S02]  /*3df0*/  SYNCS.PHASECHK.TRANS64.TRYWAIT P0, [UR5], R3 ;  /* 0x00000003ff0075a7 */ /* 0x000f240008001105 */
[----:B--2-4-:R-:W-:Y:S05]  /*3e00*/  @!P0 BRA `(.L_x_66) ;  /* 0x0000005400088947 */ /* 0x014fea0003800000 */
.L_x_163:
[----:B------:R-:W-:-:S04]  /*3e10*/  UIADD3 UR6, UPT, UPT, UR18, 0x1, URZ ;  /* 0x0000000112067890 */ /* 0x000fc8000fffe0ff */
[----:B------:R-:W-:-:S04]  /*3e20*/  UISETP.NE.AND UP0, UPT, UR6, 0x2, UPT ;  /* 0x000000020600788c */ /* 0x000fc8000bf05270 */
[----:B------:R-:W-:Y:S02]  /*3e30*/  USEL UR5, URZ, 0x1, UP0 ;  /* 0x00000001ff057887 */ /* 0x000fe40008000000 */
[----:B------:R-:W-:-:S04]  /*3e40*/  USEL UR6, UR6, URZ, UP0 ;  /* 0x000000ff06067287 */ /* 0x000fc80008000000 */
[----:B------:R-:W-:Y:S01]  /*3e50*/  ULEA UR6, UR6, UR7, 0x3 ;  /* 0x0000000706067291 */ /* 0x000fe2000f8e18ff */
[----:B--2---:R-:W-:-:S04]  /*3e60*/  LOP3.LUT R3, R11, UR5, RZ, 0x3c, !PT ;  /* 0x000000050b037c12 */ /* 0x004fc8000f8e3cff */
[----:B------:R-:W-:-:S04]  /*3e70*/  SHF.L.U32 R3, R3, 0x1f, RZ ;  /* 0x0000001f03037819 */ /* 0x000fc800000006ff */
[----:B------:R-:W2:Y:S02]  /*3e80*/  SYNCS.PHASECHK.TRANS64.TRYWAIT P0, [UR6], R3 ;  /* 0x00000003ff0075a7 */ /* 0x000ea40008001106 */
[----:B--2---:R-:W-:Y:S05]  /*3e90*/  @!P0 BRA `(.L_x_67) ;  /* 0x0000005000fc8947 */ /* 0x004fea0003800000 */
.L_x_165:
[----:B------:R-:W-:Y:S01]  /*3ea0*/  NOP ;  /* 0x0000000000007918 */ /* 0x000fe20000000000 */
[----:B--2---:R-:W2:Y:S01]  /*3eb0*/  LDS R0, [UR4+0x14] ;  /* 0x00001404ff007984 */ /* 0x004ea20008000800 */
[----:B------:R-:W-:Y:S01]  /*3ec0*/  LOP3.LUT R2, R2, 0xffff, RZ, 0xc0, !PT ;  /* 0x0000ffff02027812 */ /* 0x000fe200078ec0ff */
[----:B------:R-:W-:Y:S02]  /*3ed0*/  IMAD.MOV.U32 R3, RZ, RZ, 0xffff ;  /* 0x0000ffffff037424 */ /* 0x000fe400078e00ff */
[----:B------:R-:W-:Y:S01]  /*3ee0*/  IMAD.MOV.U32 R5, RZ, RZ, 0x1 ;  /* 0x00000001ff057424 */ /* 0x000fe200078e00ff */
[----:B------:R-:W-:-:S04]  /*3ef0*/  SHF.R.U32.HI R2, RZ, 0x5, R2 ;  /* 0x00000005ff027819 */ /* 0x000fc80000011602 */
[-C--:B------:R-:W-:Y:S02]  /*3f00*/  SHF.L.U32 R3, R3, R2.reuse, RZ ;  /* 0x0000000203037219 */ /* 0x080fe400000006ff */
[----:B------:R-:W-:Y:S02]  /*3f10*/  SHF.L.U32 R5, R5, R2, RZ ;  /* 0x0000000205057219 */ /* 0x000fe400000006ff */
[----:B--2---:R-:W-:-:S04]  /*3f20*/  LOP3.LUT R0, R0, R3, RZ, 0xc0, !PT ;  /* 0x0000000300007212 */ /* 0x004fc800078ec0ff */
[----:B------:R-:W-:-:S13]  /*3f30*/  ISETP.NE.AND P0, PT, R0, R3, PT ;  /* 0x000000030000720c */ /* 0x000fda0003f05270 */
[----:B------:R-:W-:Y:S05]  /*3f40*/  @P0 BRA `(.L_x_68) ;  /* 0x00000000005c0947 */ /* 0x000fea0003800000 */
[----:B------:R-:W2:Y:S02]  /*3f50*/  LDS R0, [UR4+0x18] ;  /* 0x00001804ff007984 */ /* 0x000ea40008000800 */
[----:B--2---:R-:W-:-:S04]  /*3f60*/  LOP3.LUT R0, R0, R5, RZ, 0xc0, !PT ;  /* 0x0000000500007212 */ /* 0x004fc800078ec0ff */
[----:B------:R-:W-:-:S13]  /*3f70*/  ISETP.NE.AND P0, PT, R0, R5, PT ;  /* 0x000000050000720c */ /* 0x000fda0003f05270 */
[----:B------:R-:W-:Y:S05]  /*3f80*/  @P0 BRA `(.L_x_69) ;  /* 0x0000000000400947 */ /* 0x000fea0003800000 */
[----:B------:R-:W-:Y:S01]  /*3f90*/  R2UR UR8, R3 ;  /* 0x00000000030872ca */ /* 0x000fe200000e0000 */
[----:B------:R-:W2:Y:S01]  /*3fa0*/  S2R R2, SR_LANEID ;  /* 0x0000000000027919 */ /* 0x000ea20000000000 */
[----:B------:R-:W-:Y:S01]  /*3fb0*/  LOP3.LUT R5, RZ, R5, RZ, 0x33, !PT ;  /* 0x00000005ff057212 */ /* 0x000fe200078e33ff */
[----:B------:R-:W-:Y:S02]  /*3fc0*/  VOTEU.ANY UR7, UPT, PT ;  /* 0x0000000000077886 */ /* 0x000fe400038e0100 */
[----:B------:R-:W-:Y:S01]  /*3fd0*/  UFLO.U32 UR7, UR7 ;  /* 0x00000007000772bd */ /* 0x000fe200080e0000 */
[----:B------:R-:W4:Y:S07]  /*3fe0*/  REDUX UR5, R5 ;  /* 0x00000000050573c4 */ /* 0x000f2e0000000000 */
[----:B------:R-:W-:-:S06]  /*3ff0*/  ULOP3.LUT UR8, URZ, UR8, URZ, 0x33, !UPT ;  /* 0x00000008ff087292 */ /* 0x000fcc000f8e33ff */
[----:B------:R-:W-:-:S04]  /*4000*/  IMAD.U32 R0, RZ, RZ, UR8 ;  /* 0x00000008ff007e24 */ /* 0x000fc8000f8e00ff */
[----:B------:R-:W1:Y:S02]  /*4010*/  REDUX UR6, R0 ;  /* 0x00000000000673c4 */ /* 0x000e640000000000 */
[----:B------:R1:W-:Y:S01]  /*4020*/  UTCATOMSWS.AND URZ, UR8 ;  /* 0x0000000800ff79e3 */ /* 0x0003e20008000000 */
[----:B--2---:R-:W-:Y:S01]  /*4030*/  ISETP.EQ.U32.AND P0, PT, R2, UR7, PT ;  /* 0x0000000702007c0c */ /* 0x004fe2000bf02070 */
[----:B----4-:R-:W-:Y:S02]  /*4040*/  IMAD.U32 R2, RZ, RZ, UR5 ;  /* 0x00000005ff027e24 */ /* 0x010fe4000f8e00ff */
[----:B-1----:R-:W-:-:S10]  /*4050*/  IMAD.U32 R3, RZ, RZ, UR6 ;  /* 0x00000006ff037e24 */ /* 0x002fd4000f8e00ff */
[----:B------:R1:W-:Y:S04]  /*4060*/  @P0 ATOMS.AND RZ, [UR4+0x14], R3 ;  /* 0x00001403ffff098c */ /* 0x0003e8000a800004 */
[----:B------:R1:W-:Y:S01]  /*4070*/  @P0 ATOMS.AND RZ, [UR4+0x18], R2 ;  /* 0x00001802ffff098c */ /* 0x0003e2000a800004 */
[----:B------:R-:W-:Y:S05]  /*4080*/  BRA `(.L_x_70) ;  /* 0x0000000000147947 */ /* 0x000fea0003800000 */
.L_x_69:
[----:B------:R-:W-:Y:S02]  /*4090*/  MOV R2, 0x40b0 ;  /* 0x000040b000027802 */ /* 0x000fe40000000f00 */
[----:B-1-3-5:R-:W-:Y:S05]  /*40a0*/  CALL.REL.NOINC `($__internal_0_$__cuda_sm10x_tcgen05_guardrail_trap_col_being_dealloced_not_returned_by_alloc) ;  /* 0x0000005400e87944 */ /* 0x02afea0003c00000 */
[----:B------:R-:W-:Y:S05]  /*40b0*/  BRA `(.L_x_70) ;  /* 0x0000000000087947 */ /* 0x000fea0003800000 */
.L_x_68:
[----:B------:R-:W-:Y:S02]  /*40c0*/  MOV R2, 0x40e0 ;  /* 0x000040e000027802 */ /* 0x000fe40000000f00 */
[----:B-1-3-5:R-:W-:Y:S05]  /*40d0*/  CALL.REL.NOINC `($__internal_2_$__cuda_sm10x_tcgen05_guardrail_trap_unallocated_columns_being_dealloced) ;  /* 0x0000005400f47944 */ /* 0x02afea0003c00000 */
.L_x_70:
[----:B------:R-:W-:Y:S01]  /*40e0*/  NOP ;  /* 0x0000000000007918 */ /* 0x000fe20000000000 */
[----:B---3--:R-:W-:Y:S05]  /*40f0*/  EXIT ;  /* 0x000000000000794d */ /* 0x008fea0003800000 */
.L_x_54:
[----:B------:R-:W2:Y:S01]  /*4100*/  LDC R3, c[0x0][0x384] ;  /* 0x0000e100ff037b82 */ /* 0x000ea20000000800 */
[----:B------:R-:W-:Y:S01]  /*4110*/  UISETP.NE.OR UP6, UPT, UR4, 0x3, !UP6 ;  /* 0x000000030400788c */ /* 0x000fe2000f7c5670 */
[----:B--2---:R-:W-:-:S08]  /*4120*/  IADD3 R3, PT, PT, R3, 0x7f, RZ ;  /* 0x0000007f03037810 */ /* 0x004fd00007ffe0ff */
[----:B------:R-:W-:Y:S05]  /*4130*/  BRA.U UP6, `(.L_x_71) ;  /* 0x00000015060c7547 */ /* 0x000fea000b800000 */
[----:B------:R-:W2:Y:S01]  /*4140*/  LDC R20, c[0x0][0x388] ;  /* 0x0000e200ff147b82 */ /* 0x000ea20000000800 */
[----:B------:R-:W3:Y:S01]  /*4150*/  LDCU.64 UR6, c[0x0][0x888] ;  /* 0x00011100ff0677ac */ /* 0x000ee20008000a00 */
[----:B------:R-:W-:Y:S01]  /*4160*/  SHF.R.S32.HI R32, RZ, 0x1f, R3 ;  /* 0x0000001fff207819 */ /* 0x000fe20000011403 */
[----:B------:R-:W-:Y:S01]  /*4170*/  IMAD.MOV.U32 R27, RZ, RZ, 0x1 ;  /* 0x00000001ff1b7424 */ /* 0x000fe200078e00ff */
[----:B------:R-:W4:Y:S02]  /*4180*/  LDCU.64 UR4, c[0x0][0x890] ;  /* 0x00011200ff0477ac */ /* 0x000f240008000a00 */
[----:B------:R-:W-:Y:S01]  /*4190*/  LEA.HI R32, R32, R3, RZ, 0x7 ;  /* 0x0000000320207211 */ /* 0x000fe200078f38ff */
[----:B------:R-:W-:Y:S01]  /*41a0*/  IMAD.MOV.U32 R25, RZ, RZ, RZ ;  /* 0x000000ffff197224 */ /* 0x000fe200078e00ff */
[----:B------:R-:W1:Y:S01]  /*41b0*/  LDC R0, c[0x0][0xb30] ;  /* 0x0002cc00ff007b82 */ /* 0x000e620000000800 */
[----:B------:R-:W-:Y:S01]  /*41c0*/  UMOV UR15, 0x400 ;  /* 0x00000400000f7882 */ /* 0x000fe20000000000 */
[----:B------:R-:W-:Y:S01]  /*41d0*/  IMAD.MOV.U32 R24, RZ, RZ, 0x1000 ;  /* 0x00001000ff187424 */ /* 0x000fe200078e00ff */
[----:B------:R-:W-:Y:S01]  /*41e0*/  ULEA UR15, UR48, UR15, 0x18 ;  /* 0x0000000f300f7291 */ /* 0x000fe2000f8ec0ff */
[----:B------:R-:W-:Y:S01]  /*41f0*/  SHF.R.S32.HI R32, RZ, 0x7, R32 ;  /* 0x00000007ff207819 */ /* 0x000fe20000011420 */
[----:B------:R-:W-:-:S02]  /*4200*/  USEL UR22, URZ, 0x1, UP5 ;  /* 0x00000001ff167887 */ /* 0x000fc4000a800000 */
[----:B------:R-:W-:Y:S01]  /*4210*/  UIADD3 UR23, UPT, UPT, UR15, 0x98, URZ ;  /* 0x000000980f177890 */ /* 0x000fe2000fffe0ff */
[----:B------:R-:W1:Y:S01]  /*4220*/  LDC R23, c[0x0][0x370] ;  /* 0x0000dc00ff177b82 */ /* 0x000e620000000800 */
[----:B------:R-:W-:Y:S02]  /*4230*/  UIADD3 UR33, UPT, UPT, UR15, 0x80, URZ ;  /* 0x000000800f217890 */ /* 0x000fe4000fffe0ff */
[----:B---3--:R-:W-:Y:S02]  /*4240*/  UISETP.NE.U32.AND UP2, UPT, UR6, URZ, UPT ;  /* 0x000000ff0600728c */ /* 0x008fe4000bf45070 */
[----:B------:R-:W-:Y:S02]  /*4250*/  UIADD3 UR25, UPT, UPT, UR15, 0x88, URZ ;  /* 0x000000880f197890 */ /* 0x000fe4000fffe0ff */
[----:B------:R-:W-:Y:S01]  /*4260*/  UISETP.NE.AND.EX UP2, UPT, UR7, URZ, UPT, UP2 ;  /* 0x000000ff0700728c */ /* 0x000fe2000bf45320 */
[----:B------:R-:W3:Y:S01]  /*4270*/  LDC R2, c[0x0][0xb0c] ;  /* 0x0002c300ff027b82 */ /* 0x000ee20000000800 */
[C---:B--2---:R-:W-:Y:S01]  /*4280*/  R2UR UR7, R20.reuse ;  /* 0x00000000140772ca */ /* 0x044fe200000e0000 */
[----:B----4-:R-:W-:Y:S01]  /*4290*/  UISETP.NE.U32.AND UP3, UPT, UR4, URZ, UPT ;  /* 0x000000ff0400728c */ /* 0x010fe2000bf65070 */
[----:B------:R-:W-:Y:S01]  /*42a0*/  R2UR UR6, R20 ;  /* 0x00000000140672ca */ /* 0x000fe200000e0000 */
[----:B------:R-:W-:-:S02]  /*42b0*/  UIADD3 UR14, UPT, UPT, UR15, 0xd8, URZ ;  /* 0x000000d80f0e7890 */ /* 0x000fc4000fffe0ff */
[----:B------:R-:W-:Y:S02]  /*42c0*/  UIADD3 UR17, UPT, UPT, UR15, 0x90, URZ ;  /* 0x000000900f117890 */ /* 0x000fe4000fffe0ff */
[----:B------:R-:W2:Y:S01]  /*42d0*/  LDC R18, c[0x0][0xb20] ;  /* 0x0002c800ff127b82 */ /* 0x000ea20000000800 */
[----:B-1----:R-:W-:Y:S01]  /*42e0*/  ISETP.NE.AND P1, PT, R0, 0x1, PT ;  /* 0x000000010000780c */ /* 0x002fe20003f25270 */
[----:B------:R-:W-:Y:S02]  /*42f0*/  UPRMT UR23, UR48, 0x654, UR23 ;  /* 0x0000065430177896 */ /* 0x000fe40008000017 */
[----:B------:R-:W-:Y:S02]  /*4300*/  UPRMT UR31, UR48, 0x654, UR33 ;  /* 0x00000654301f7896 */ /* 0x000fe40008000021 */
[----:B------:R-:W-:Y:S02]  /*4310*/  UPRMT UR30, UR48, 0x654, UR25 ;  /* 0x00000654301e7896 */ /* 0x000fe40008000019 */
[----:B------:R-:W1:Y:S01]  /*4320*/  LDC.64 R36, c[0x0][0x348] ;  /* 0x0000d200ff247b82 */ /* 0x000e620000000a00 */
[----:B------:R-:W-:-:S02]  /*4330*/  UPLOP3.LUT UP1, UPT, UPT, UPT, UPT, 0x40, 0x4 ;  /* 0x000000000004789c */ /* 0x000fc40003f2e870 */
[----:B------:R-:W-:Y:S02]  /*4340*/  UPRMT UR14, URZ, 0x654, UR14 ;  /* 0x00000654ff0e7896 */ /* 0x000fe4000800000e */
[----:B------:R-:W-:Y:S02]  /*4350*/  UPRMT UR48, UR48, 0x654, UR17 ;  /* 0x0000065430307896 */ /* 0x000fe40008000011 */
[----:B------:R-:W-:Y:S01]  /*4360*/  UISETP.NE.AND.EX UP3, UPT, UR5, URZ, UPT, UP3 ;  /* 0x000000ff0500728c */ /* 0x000fe2000bf65330 */
[----:B------:R-:W4:Y:S08]  /*4370*/  LDC.64 R16, c[0x0][0xb10] ;  /* 0x0002c400ff107b82 */ /* 0x000f300000000a00 */
[----:B------:R-:W1:Y:S08]  /*4380*/  LDC.64 R6, c[0x0][0xb18] ;  /* 0x0002c600ff067b82 */ /* 0x000e700000000a00 */
[----:B------:R-:W1:Y:S08]  /*4390*/  LDC.64 R4, c[0x0][0xb28] ;  /* 0x0002ca00ff047b82 */ /* 0x000e700000000a00 */
[----:B---3--:R-:W1:Y:S02]  /*43a0*/  LDC R22, c[0x0][0x374] ;  /* 0x0000dd00ff167b82 */ /* 0x008e640000000800 */
.L_x_82:
[----:B------:R-:W-:Y:S02]  /*43b0*/  IABS R14, R32 ;  /* 0x00000020000e7213 */ /* 0x000fe40000000000 */
[----:B------:R-:W-:Y:S02]  /*43c0*/  SHF.L.U32 R0, R25, 0x1f, RZ ;  /* 0x0000001f19007819 */ /* 0x000fe400000006ff */
[----:B---3--:R-:W3:Y:S01]  /*43d0*/  I2F.RP R9, R14 ;  /* 0x0000000e00097306 */ /* 0x008ee20000209400 */
[----:B------:R-:W-:Y:S01]  /*43e0*/  IABS R10, R20 ;  /* 0x00000014000a7213 */ /* 0x000fe20000000000 */
[----:B------:R-:W2:Y:S01]  /*43f0*/  SYNCS.PHASECHK.TRANS64.TRYWAIT P2, [UR15+0xd0], R0 ;  /* 0x0000d000ff0075a7 */ /* 0x000ea2000804110f */
[----:B------:R-:W-:Y:S02]  /*4400*/  IABS R12, R32 ;  /* 0x00000020000c7213 */ /* 0x000fe40000000000 */
[----:B------:R-:W-:Y:S05]  /*4410*/  ISETP.NE.AND P3, PT, R32, RZ, PT ;  /* 0x000000ff2000720c */ /* 0x000fea0003f65270 */
[----:B------:R-:W4:Y:S01]  /*4420*/  I2F.RP R11, R10 ;  /* 0x0000000a000b7306 */ /* 0x000f220000209400 */
[----:B------:R-:W-:Y:S09]  /*4430*/  IMAD.MOV R12, RZ, RZ, -R12 ;  /* 0x000000ffff0c7224 */ /* 0x000ff200078e0a0c */
[----:B---3--:R-:W3:Y:S10]  /*4440*/  MUFU.RCP R3, R9 ;  /* 0x0000000900037308 */ /* 0x008ef40000001000 */
[----:B----4-:R-:W4:Y:S01]  /*4450*/  MUFU.RCP R11, R11 ;  /* 0x0000000b000b7308 */ /* 0x010f220000001000 */
[----:B---3--:R-:W-:Y:S09]  /*4460*/  VIADD R30, R3, 0xffffffe ;  /* 0x0ffffffe031e7836 */ /* 0x008ff20000000000 */
[----:B------:R-:W3:Y:S01]  /*4470*/  F2I.FTZ.U32.TRUNC.NTZ R31, R30 ;  /* 0x0000001e001f7305 */ /* 0x000ee2000021f000 */
[----:B----4-:R-:W-:Y:S09]  /*4480*/  VIADD R9, R11, 0xffffffe ;  /* 0x0ffffffe0b097836 */ /* 0x010ff20000000000 */
[----:B------:R-:W4:Y:S01]  /*4490*/  F2I.FTZ.U32.TRUNC.NTZ R9, R9 ;  /* 0x0000000900097305 */ /* 0x000f22000021f000 */
[--C-:B---3--:R-:W-:Y:S02]  /*44a0*/  IMAD.MOV R3, RZ, RZ, -R31.reuse ;  /* 0x000000ffff037224 */ /* 0x108fe400078e0a1f */
[----:B------:R-:W-:Y:S02]  /*44b0*/  IMAD.MOV.U32 R30, RZ, RZ, RZ ;  /* 0x000000ffff1e7224 */ /* 0x000fe400078e00ff */
[----:B------:R-:W-:Y:S01]  /*44c0*/  IMAD R28, R3, R14, RZ ;  /* 0x0000000e031c7224 */ /* 0x000fe200078e02ff */
[----:B------:R-:W-:Y:S03]  /*44d0*/  IABS R3, R19 ;  /* 0x0000001300037213 */ /* 0x000fe60000000000 */
[----:B------:R-:W-:Y:S06]  /*44e0*/  IMAD.HI.U32 R28, R31, R28, R30 ;  /* 0x0000001c1f1c7227 */ /* 0x000fec00078e001e */
[----:B-----5:R-:W-:Y:S04]  /*44f0*/  IMAD.HI.U32 R33, R28, R3, RZ ;  /* 0x000000031c217227 */ /* 0x020fe800078e00ff */
[----:B------:R-:W-:Y:S05]  /*4500*/  IMAD R3, R33, R12, R3 ;  /* 0x0000000c21037224 */ /* 0x000fea00078e0203 */
[----:B------:R-:W-:Y:S11]  /*4510*/  ISETP.GT.U32.AND P0, PT, R14, R3, PT ;  /* 0x000000030e00720c */ /* 0x000ff60003f04070 */
[----:B------:R-:W-:Y:S02]  /*4520*/  @!UPT UIADD3 URZ, UPT, UPT, URZ, URZ, URZ ;  /* 0x000000fffffff290 */ /* 0x000fe4000fffe0ff */
[-C--:B------:R-:W-:Y:S01]  /*4530*/  @!P0 IADD3 R3, PT, PT, R3, -R14.reuse, RZ ;  /* 0x8000000e03038210 */ /* 0x080fe20007ffe0ff */
[----:B------:R-:W-:Y:S03]  /*4540*/  @!P0 VIADD R33, R33, 0x1 ;  /* 0x0000000121218836 */ /* 0x000fe60000000000 */
[----:B------:R-:W-:Y:S02]  /*4550*/  ISETP.GE.U32.AND P4, PT, R3, R14, PT ;  /* 0x0000000e0300720c */ /* 0x000fe40003f86070 */
[----:B------:R-:W-:Y:S04]  /*4560*/  LOP3.LUT R3, R19, R32, RZ, 0x3c, !PT ;  /* 0x0000002013037212 */ /* 0x000fe800078e3cff */
[----:B------:R-:W-:Y:S07]  /*4570*/  ISETP.GE.AND P0, PT, R3, RZ, PT ;  /* 0x000000ff0300720c */ /* 0x000fee0003f06270 */
[----:B------:R-:W-:Y:S01]  /*4580*/  @P4 IADD3 R33, PT, PT, R33, 0x1, RZ ;  /* 0x0000000121214810 */ /* 0x000fe20007ffe0ff */
[----:B--2-4-:R-:W-:Y:S06]  /*4590*/  @!P2 BRA `(.L_x_72) ;  /* 0x0000004c0054a947 */ /* 0x014fec0003800000 */
.L_x_167:
[----:B------:R-:W-:Y:S01]  /*45a0*/  MOV R15, R9 ;  /* 0x00000009000f7202 */ /* 0x000fe20000000f00 */
[----:B------:R-:W3:Y:S01]  /*45b0*/  LDS.128 R28, [UR15+0x110] ;  /* 0x0001100fff1c7984 */ /* 0x000ee20008000c00 */
[----:B--2---:R-:W-:Y:S02]  /*45c0*/  IMAD.MOV R0, RZ, RZ, -R9 ;  /* 0x000000ffff007224 */ /* 0x004fe400078e0a09 */
[----:B------:R-:W-:Y:S01]  /*45d0*/  @!P0 IMAD.MOV R33, RZ, RZ, -R33 ;  /* 0x000000ffff218224 */ /* 0x000fe200078e0a21 */
[----:B------:R-:W-:Y:S01]  /*45e0*/  @!P3 LOP3.LUT R33, RZ, R32, RZ, 0x33, !PT ;  /* 0x00000020ff21b212 */ /* 0x000fe200078e33ff */
[----:B------:R-:W-:Y:S01]  /*45f0*/  IMAD R38, R0, R10, RZ ;  /* 0x0000000a00267224 */ /* 0x000fe200078e02ff */
[----:B------:R-:W-:Y:S01]  /*4600*/  ISETP.GE.AND P0, PT, R26, 0x1, PT ;  /* 0x000000011a00780c */ /* 0x000fe20003f06270 */
[----:B------:R-:W-:Y:S01]  /*4610*/  IMAD.MOV.U32 R14, RZ, RZ, RZ ;  /* 0x000000ffff0e7224 */ /* 0x000fe200078e00ff */
[----:B------:R-:W-:Y:S01]  /*4620*/  IABS R3, R33 ;  /* 0x0000002100037213 */ /* 0x000fe20000000000 */
[----:B------:R-:W-:Y:S01]  /*4630*/  @!PT LDS RZ, [RZ] ;  /* 0x00000000fffff984 */ /* 0x000fe20000000800 */
[----:B------:R-:W-:Y:S01]  /*4640*/  @!PT LDS RZ, [RZ] ;  /* 0x00000000fffff984 */ /* 0x000fe20000000800 */
[----:B------:R-:W-:Y:S01]  /*4650*/  @!PT LDS RZ, [RZ] ;  /* 0x00000000fffff984 */ /* 0x000fe20000000800 */
[----:B------:R-:W-:Y:S01]  /*4660*/  @!PT LDS RZ, [RZ] ;  /* 0x00000000fffff984 */ /* 0x000fe20000000800 */
[----:B------:R2:W-:Y:S06]  /*4670*/  MEMBAR.ALL.CTA ;  /* 0x0000000000007992 */ /* 0x0005ec0000008000 */
[----:B--2---:R-:W2:Y:S01]  /*4680*/  FENCE.VIEW.ASYNC.S ;  /* 0x00000000000073c6 */ /* 0x004ea20000000000 */
[----:B------:R-:W-:Y:S01]  /*4690*/  LOP3.LUT R34, R33, R20, RZ, 0x3c, !PT ;  /* 0x0000001421227212 */ /* 0x000fe200078e3cff */
[----:B------:R-:W-:Y:S06]  /*46a0*/  IMAD.HI.U32 R38, R9, R38, R14 ;  /* 0x0000002609267227 */ /* 0x000fec00078e000e */
[----:B------:R-:W-:Y:S04]  /*46b0*/  IMAD.HI.U32 R38, R38, R3, RZ ;  /* 0x0000000326267227 */ /* 0x000fe800078e00ff */
[----:B------:R-:W-:Y:S04]  /*46c0*/  IMAD.MOV R0, RZ, RZ, -R38 ;  /* 0x000000ffff007224 */ /* 0x000fe800078e0a26 */
[C---:B------:R-:W-:Y:S05]  /*46d0*/  IMAD R3, R10.reuse, R0, R3 ;  /* 0x000000000a037224 */ /* 0x040fea00078e0203 */
[----:B------:R-:W-:Y:S01]  /*46e0*/  ISETP.GT.U32.AND P4, PT, R10, R3, PT ;  /* 0x000000030a00720c */ /* 0x000fe20003f84070 */
[----:B--2---:R-:W-:Y:S01]  /*46f0*/  SYNCS.ARRIVE.TRANS64.RED.A1T0 RZ, [UR14], RZ ;  /* 0x000000ffffff79a7 */ /* 0x004fe2000810040e */
[----:B---3--:R-:W-:Y:S11]  /*4700*/  LOP3.LUT P3, RZ, R30, 0x1, RZ, 0xc0, !PT ;  /* 0x000000011eff7812 */ /* 0x008ff6000786c0ff */
[-C--:B------:R-:W-:Y:S04]  /*4710*/  @!P4 IADD3 R3, PT, PT, R3, -R10.reuse, RZ ;  /* 0x8000000a0303c210 */ /* 0x080fe80007ffe0ff */
[----:B------:R-:W-:Y:S02]  /*4720*/  ISETP.GE.U32.AND P5, PT, R3, R10, PT ;  /* 0x0000000a0300720c */ /* 0x000fe40003fa6070 */
[----:B------:R-:W-:Y:S02]  /*4730*/  @P3 MOV R13, R28 ;  /* 0x0000001c000d3202 */ /* 0x000fe40000000f00 */
[----:B------:R-:W-:Y:S01]  /*4740*/  @P3 LOP3.LUT R8, R29, 0xffff, RZ, 0xc0, !PT ;  /* 0x0000ffff1d083812 */ /* 0x000fe200078ec0ff */
[----:B------:R-:W-:Y:S08]  /*4750*/  @!P0 BRA `(.L_x_73) ;  /* 0x0000000000a48947 */ /* 0x000ff00003800000 */
[----:B-1----:R-:W-:Y:S01]  /*4760*/  IMAD.HI.U32 R39, R22, R7, RZ ;  /* 0x0000000716277227 */ /* 0x002fe200078e00ff */
[----:B------:R-:W-:Y:S02]  /*4770*/  ISETP.NE.AND P0, PT, R6, 0x1, PT ;  /* 0x000000010600780c */ /* 0x000fe40003f05270 */
[----:B------:R-:W-:Y:S01]  /*4780*/  ISETP.NE.AND P2, PT, R26, 0x1, PT ;  /* 0x000000011a00780c */ /* 0x000fe20003f45270 */
[----:B------:R-:W-:Y:S01]  /*4790*/  IMAD.HI.U32 R40, R23, R16, RZ ;  /* 0x0000001017287227 */ /* 0x000fe200078e00ff */
[----:B------:R-:W-:Y:S02]  /*47a0*/  SHF.R.U32.HI R39, RZ, R18, R39 ;  /* 0x00000012ff277219 */ /* 0x000fe40000011627 */
[----:B------:R-:W-:Y:S01]  /*47b0*/  ISETP.NE.AND P6, PT, R2, 0x1, PT ;  /* 0x000000010200780c */ /* 0x000fe20003fc5270 */
[----:B------:R-:W-:Y:S01]  /*47c0*/  IMAD.HI.U32 R42, R13, R16, RZ ;  /* 0x000000100d2a7227 */ /* 0x000fe200078e00ff */
[----:B------:R-:W-:Y:S02]  /*47d0*/  SHF.R.U32.HI R40, RZ, R17, R40 ;  /* 0x00000011ff287219 */ /* 0x000fe40000011628 */
[----:B------:R-:W-:Y:S01]  /*47e0*/  SEL R3, R22, R39, !P0 ;  /* 0x0000002716037207 */ /* 0x000fe20004000000 */
[C---:B------:R-:W-:Y:S01]  /*47f0*/  IMAD.HI.U32 R39, R8.reuse, R7, RZ ;  /* 0x0000000708277227 */ /* 0x040fe200078e00ff */
[----:B------:R-:W-:Y:S02]  /*4800*/  SEL R11, R23, R40, !P6 ;  /* 0x00000028170b7207 */ /* 0x000fe40007000000 */
[----:B------:R-:W-:Y:S01]  /*4810*/  SHF.R.U32.HI R42, RZ, R17, R42 ;  /* 0x00000011ff2a7219 */ /* 0x000fe2000001162a */
[----:B------:R-:W-:Y:S01]  /*4820*/  IMAD.HI.U32 R44, R3, R4, RZ ;  /* 0x00000004032c7227 */ /* 0x000fe200078e00ff */
[----:B------:R-:W-:Y:S03]  /*4830*/  SHF.R.U32.HI R39, RZ, R18, R39 ;  /* 0x00000012ff277219 */ /* 0x000fe60000011627 */
[----:B------:R-:W-:Y:S01]  /*4840*/  IMAD.HI.U32 R40, R11, R4, RZ ;  /* 0x000000040b287227 */ /* 0x000fe200078e00ff */
[----:B------:R-:W-:Y:S02]  /*4850*/  @P2 SHF.R.U32.HI R3, RZ, R5, R44 ;  /* 0x00000005ff032219 */ /* 0x000fe4000001162c */
[----:B------:R-:W-:Y:S02]  /*4860*/  SEL R9, R8, R39, !P0 ;  /* 0x0000002708097207 */ /* 0x000fe40004000000 */
[----:B------:R-:W-:Y:S01]  /*4870*/  @P2 SHF.R.U32.HI R11, RZ, R5, R40 ;  /* 0x00000005ff0b2219 */ /* 0x000fe20000011628 */
[C---:B------:R-:W-:Y:S01]  /*4880*/  IMAD R10, R26.reuse, R3, RZ ;  /* 0x000000031a0a7224 */ /* 0x040fe200078e02ff */
[----:B------:R-:W-:Y:S01]  /*4890*/  SEL R3, R13, R42, !P6 ;  /* 0x0000002a0d037207 */ /* 0x000fe20007000000 */
[C---:B------:R-:W-:Y:S03]  /*48a0*/  IMAD.HI.U32 R14, R9.reuse, R4, RZ ;  /* 0x00000004090e7227 */ /* 0x040fe600078e00ff */
[----:B------:R-:W-:Y:S01]  /*48b0*/  ISETP.GE.AND P0, PT, R9, R10, PT ;  /* 0x0000000a0900720c */ /* 0x000fe20003f06270 */
[C---:B------:R-:W-:Y:S01]  /*48c0*/  IMAD R12, R26.reuse, R11, RZ ;  /* 0x0000000b1a0c7224 */ /* 0x040fe200078e02ff */
[-C--:B------:R-:W-:Y:S04]  /*48d0*/  SHF.R.U32.HI R14, RZ, R5.reuse, R14 ;  /* 0x00000005ff0e7219 */ /* 0x080fe8000001160e */
[----:B------:R-:W-:Y:S02]  /*48e0*/  ISETP.GE.OR P0, PT, R3, R12, P0 ;  /* 0x0000000c0300720c */ /* 0x000fe40000706670 */
[----:B------:R-:W-:Y:S05]  /*48f0*/  SEL R15, R9, R14, !P2 ;  /* 0x0000000e090f7207 */ /* 0x000fea0005000000 */
[----:B------:R-:W-:Y:S04]  /*4900*/  IMAD.MOV R14, RZ, RZ, -R15 ;  /* 0x000000ffff0e7224 */ /* 0x000fe800078e0a0f */
[----:B------:R-:W-:Y:S02]  /*4910*/  IMAD R14, R26, R14, R9 ;  /* 0x0000000e1a0e7224 */ /* 0x000fe400078e0209 */
[C---:B------:R-:W-:Y:S05]  /*4920*/  @!P0 IMAD.HI.U32 R10, R3.reuse, R4, RZ ;  /* 0x00000004030a8227 */ /* 0x040fea00078e00ff */
[----:B------:R-:W-:Y:S04]  /*4930*/  @!P0 SHF.R.U32.HI R10, RZ, R5, R10 ;  /* 0x00000005ff0a8219 */ /* 0x000fe8000001160a */
[----:B------:R-:W-:Y:S01]  /*4940*/  @!P0 SEL R0, R3, R10, !P2 ;  /* 0x0000000a03008207 */ /* 0x000fe20005000000 */
[----:B------:R-:W-:Y:S03]  /*4950*/  IMAD.MOV R10, RZ, RZ, -R3 ;  /* 0x000000ffff0a7224 */ /* 0x000fe600078e0a03 */
[----:B------:R-:W-:Y:S01]  /*4960*/  @!P0 IADD3 R15, PT, PT, R15, -R0, RZ ;  /* 0x800000000f0f8210 */ /* 0x000fe20007ffe0ff */
[----:B------:R-:W-:Y:S01]  /*4970*/  @!P0 IMAD R0, R11, R14, R0 ;  /* 0x0000000e0b008224 */ /* 0x000fe200078e0200 */
[----:B------:R-:W-:Y:S01]  /*4980*/  IADD3 R11, PT, PT, -R9, RZ, RZ ;  /* 0x000000ff090b7210 */ /* 0x000fe20007ffe1ff */
[----:B------:R-:W-:Y:S02]  /*4990*/  IMAD R13, R2, R10, R13 ;  /* 0x0000000a020d7224 */ /* 0x000fe400078e020d */
[----:B------:R-:W-:Y:S02]  /*49a0*/  @!P0 IMAD R9, R15, R26, R3 ;  /* 0x0000001a0f098224 */ /* 0x000fe400078e0203 */
[----:B------:R-:W-:Y:S02]  /*49b0*/  @!P0 IMAD.MOV.U32 R3, RZ, RZ, R0 ;  /* 0x000000ffff038224 */ /* 0x000fe400078e0000 */
[----:B------:R-:W-:Y:S02]  /*49c0*/  IMAD R8, R6, R11, R8 ;  /* 0x0000000b06087224 */ /* 0x000fe400078e0208 */
[----:B------:R-:W-:Y:S02]  /*49d0*/  IMAD R13, R3, R2, R13 ;  /* 0x00000002030d7224 */ /* 0x000fe400078e020d */
[----:B------:R-:W-:Y:S02]  /*49e0*/  IMAD R8, R9, R6, R8 ;  /* 0x0000000609087224 */ /* 0x000fe400078e0208 */
.L_x_73:
[----:B------:R-:W-:Y:S05]  /*49f0*/  BRA.U UP1, `(.L_x_74) ;  /* 0x0000000101107547 */ /* 0x000fea000b800000 */
[----:B------:R-:W-:Y:S04]  /*4a00*/  MOV R0, UR22 ;  /* 0x0000001600007c02 */ /* 0x000fe80008000f00 */
[----:B------:R-:W-:Y:S04]  /*4a10*/  SHF.L.U32 R3, R0, 0x1f, RZ ;  /* 0x0000001f00037819 */ /* 0x000fe800000006ff */
[----:B------:R-:W2:Y:S02]  /*4a20*/  SYNCS.PHASECHK.TRANS64.TRYWAIT P0, [UR15+0xc8], R3 ;  /* 0x0000c803ff0075a7 */ /* 0x000ea4000800110f */
[----:B--2---:R-:W-:Y:S05]  /*4a30*/  @!P0 BRA `(.L_x_75) ;  /* 0x0000004800448947 */ /* 0x004fea0003800000 */
.L_x_74:
[----:B------:R-:W-:Y:S01]  /*4a40*/  R2UR UR8, R34 ;  /* 0x00000000220872ca */ /* 0x000fe200000e0000 */
[----:B------:R-:W-:Y:S01]  /*4a50*/  @!P4 VIADD R38, R38, 0x1 ;  /* 0x000000012626c836 */ /* 0x000fe20000000000 */
[----:B------:R-:W-:Y:S01]  /*4a60*/  ISETP.NE.AND P0, PT, R20, RZ, PT ;  /* 0x000000ff1400720c */ /* 0x000fe20003f05270 */
[----:B--2---:R-:W-:Y:S01]  /*4a70*/  IMAD.MOV R0, RZ, RZ, -R33 ;  /* 0x000000ffff007224 */ /* 0x004fe200078e0a21 */
[----:B------:R-:W-:Y:S01]  /*4a80*/  R2UR UR35, R21 ;  /* 0x00000000152372ca */ /* 0x000fe200000e0000 */
[----:B------:R-:W-:Y:S01]  /*4a90*/  @P5 VIADD R38, R38, 0x1 ;  /* 0x0000000126265836 */ /* 0x000fe20000000000 */
[----:B------:R-:W-:Y:S01]  /*4aa0*/  R2UR UR36, R33 ;  /* 0x00000000212472ca */ /* 0x000fe200000e0000 */
[----:B------:R-:W-:Y:S01]  /*4ab0*/  IMAD R19, R32, R0, R19 ;  /* 0x0000000020137224 */ /* 0x000fe200078e0213 */
[----:B------:R-:W-:Y:S02]  /*4ac0*/  ISETP.NE.U32.AND P2, PT, RZ, UR4, PT ;  /* 0x00000004ff007c0c */ /* 0x000fe4000bf45070 */
[----:B------:R-:W-:Y:S02]  /*4ad0*/  R2UR UR37, R38 ;  /* 0x00000000262572ca */ /* 0x000fe400000e0000 */
[----:B------:R-:W-:Y:S01]  /*4ae0*/  R2UR UR34, R19 ;  /* 0x00000000132272ca */ /* 0x000fe200000e0000 */
[----:B------:R-:W-:Y:S01]  /*4af0*/  UISETP.GE.AND UP4, UPT, UR8, URZ, UPT ;  /* 0x000000ff0800728c */ /* 0x000fe2000bf86270 */
[----:B------:R-:W-:Y:S01]  /*4b00*/  ISETP.NE.AND.EX P2, PT, RZ, UR5, PT, P2 ;  /* 0x00000005ff007c0c */ /* 0x000fe2000bf45320 */
[----:B------:R-:W-:Y:S01]  /*4b10*/  VOTEU.ALL UP1, P0 ;  /* 0x0000000000ff7886 */ /* 0x000fe20000020000 */
[----:B------:R-:W-:Y:S01]  /*4b20*/  SHF.L.U32 R12, R27, 0x1f, RZ ;  /* 0x0000001f1b0c7819 */ /* 0x000fe200000006ff */
[----:B------:R-:W-:Y:S07]  /*4b30*/  USHF.L.U32 UR35, UR35, 0x6, URZ ;  /* 0x0000000623237899 */ /* 0x000fee00080006ff */
[----:B------:R-:W-:Y:S02]  /*4b40*/  @!UP4 UIADD3 UR37, UPT, UPT, -UR37, URZ, URZ ;  /* 0x000000ff2525c290 */ /* 0x000fe4000fffe1ff */
[----:B------:R-:W-:Y:S02]  /*4b50*/  @!UP1 ULOP3.LUT UR37, URZ, UR7, URZ, 0x33, !UPT ;  /* 0x00000007ff259292 */ /* 0x000fe4000f8e33ff */
[----:B------:R-:W-:Y:S04]  /*4b60*/  USHF.L.U32 UR34, UR34, 0x7, URZ ;  /* 0x0000000722227899 */ /* 0x000fe800080006ff */
[----:B------:R-:W-:Y:S05]  /*4b70*/  IMAD R0, RZ, RZ, -UR37 ;  /* 0x80000025ff007e24 */ /* 0x000fea000f8e02ff */
[----:B------:R-:W-:Y:S11]  /*4b80*/  R2UR UR8, R0 ;  /* 0x00000000000872ca */ /* 0x000ff600000e0000 */
[----:B------:R-:W-:Y:S02]  /*4b90*/  @!UPT UIADD3 URZ, UPT, UPT, URZ, URZ, URZ ;  /* 0x000000fffffff290 */ /* 0x000fe4000fffe0ff */
[----:B------:R-:W-:Y:S01]  /*4ba0*/  UIMAD UR36, UR6, UR8, UR36 ;  /* 0x00000008062472a4 */ /* 0x000fe2000f8e0224 */
[----:B------:R-:W-:Y:S11]  /*4bb0*/  BRA.U !UP3, `(.L_x_76) ;  /* 0x000000010b347547 */ /* 0x000ff6000b800000 */
[----:B------:R-:W-:Y:S01]  /*4bc0*/  UPLOP3.LUT UP0, UPT, UPT, UPT, UP2, 0x80, 0x8 ;  /* 0x000000000008789c */ /* 0x000fe20003f0f020 */
[----:B------:R-:W-:Y:S02]  /*4bd0*/  HFMA2 R0, -RZ, RZ, 0, 5.9604644775390625e-08 ;  /* 0x00000001ff007431 */ /* 0x000fe400000001ff */
[----:B------:R-:W-:Y:S03]  /*4be0*/  IMAD.MOV.U32 R59, RZ, RZ, 0x1 ;  /* 0x00000001ff3b7424 */ /* 0x000fe600078e00ff */
[----:B------:R-:W-:Y:S05]  /*4bf0*/  PLOP3.LUT P0, PT, PT, PT, UP0, 0x80, 0x8 ;  /* 0x000000000008781c */ /* 0x000fea0003f0f008 */
[----:B------:R-:W2:Y:S01]  /*4c00*/  @UP0 LDCU.64 UR10, c[0x0][0x888] ;  /* 0x00011100ff0a07ac */ /* 0x000ea20008000a00 */
[----:B------:R-:W-:Y:S07]  /*4c10*/  @UP0 UIMAD UR8, UR45, UR4, URZ ;  /* 0x000000042d0802a4 */ /* 0x000fee000f8e02ff */
[----:B------:R-:W-:Y:S01]  /*4c20*/  @!P0 PRMT R59, R0, 0x7610, R59 ;  /* 0x00007610003b8816 */ /* 0x000fe2000000003b */
[----:B--2---:R-:W-:Y:S03]  /*4c30*/  @UP0 UIMAD.WIDE UR10, UR8, 0x4, UR10 ;  /* 0x00000004080a08a5 */ /* 0x004fe6000f8e020a */
[----:B------:R-:W2:Y:S03]  /*4c40*/  @!UP0 LDCU UR8, c[0x0][0x880] ;  /* 0x00011000ff0887ac */ /* 0x000ea60008000800 */
[----:B------:R-:W-:Y:S01]  /*4c50*/  IMAD.U32 R10, RZ, RZ, UR10 ;  /* 0x0000000aff0a7e24 */ /* 0x000fe2000f8e00ff */
[----:B------:R-:W-:Y:S05]  /*4c60*/  MOV R11, UR11 ;  /* 0x0000000b000b7c02 */ /* 0x000fea0008000f00 */
[----:B------:R3:W5:Y:S02]  /*4c70*/  @P0 LDG.E R35, desc[UR46][R10.64] ;  /* 0x0000002e0a230981 */ /* 0x000764000c1e1900 */
[----:B--23--:R-:W-:Y:S07]  /*4c80*/  @!P0 IMAD.U32 R35, RZ, RZ, UR8 ;  /* 0x00000008ff238e24 */ /* 0x00cfee000f8e00ff */
.L_x_76:
[----:B-----5:R-:W-:Y:S01]  /*4c90*/  @!P2 FSETP.EQ.AND P0, PT, R35, RZ, PT ;  /* 0x000000ff2300a20b */ /* 0x020fe20003f02000 */
[----:B------:R-:W-:Y:S01]  /*4ca0*/  @!UPT UIADD3 URZ, UPT, UPT, URZ, URZ, URZ ;  /* 0x000000fffffff290 */ /* 0x000fe2000fffe0ff */
[----:B------:R-:W-:Y:S11]  /*4cb0*/  @!P2 BRA `(.L_x_77) ;  /* 0x000000000014a947 */ /* 0x000ff60003800000 */
[----:B------:R-:W-:Y:S02]  /*4cc0*/  LOP3.LUT P2, RZ, R59, 0xff, RZ, 0xc0, !PT ;  /* 0x000000ff3bff7812 */ /* 0x000fe4000784c0ff */
[----:B------:R-:W-:Y:S04]  /*4cd0*/  PLOP3.LUT P0, PT, PT, PT, UP0, 0x80, 0x8 ;  /* 0x000000000008781c */ /* 0x000fe80003f0f008 */
[----:B------:R-:W-:Y:S07]  /*4ce0*/  PLOP3.LUT P0, PT, P0, PT, PT, 0x8, 0x80 ;  /* 0x000000000080781c */ /* 0x000fee000070e170 */
[----:B------:R-:W-:Y:S11]  /*4cf0*/  @P2 FSETP.EQ.AND P0, PT, R35, RZ, PT ;  /* 0x000000ff2300220b */ /* 0x000ff60003f02000 */
[----:B------:R-:W-:Y:S02]  /*4d00*/  @!UPT UIADD3 URZ, UPT, UPT, URZ, URZ, URZ ;  /* 0x000000fffffff290 */ /* 0x000fe4000fffe0ff */
.L_x_77:
[----:B------:R-:W2:Y:S01]  /*4d10*/  SYNCS.PHASECHK.TRANS64.TRYWAIT P2, [UR15+0xa0], R12 ;  /* 0x0000a00cff0075a7 */ /* 0x000ea2000804110f */
[----:B------:R-:W-:Y:S04]  /*4d20*/  ELECT P4, URZ, PT ;  /* 0x0000000000ff782f */ /* 0x000fe80003880000 */
[----:B------:R-:W-:Y:S11]  /*4d30*/  PLOP3.LUT P4, PT, P0, P4, PT, 0xf2, 0x2f ;  /* 0x00000000002f781c */ /* 0x000ff60000789e72 */
[----:B------:R-:W-:Y:S02]  /*4d40*/  @!UPT UIADD3 URZ, UPT, UPT, URZ, URZ, URZ ;  /* 0x000000fffffff290 */ /* 0x000fe4000fffe0ff */
[----:B-1----:R-:W-:Y:S05]  /*4d50*/  @!P4 IADD3 R9, P0, PT, R36, 0x580, RZ ;  /* 0x000005802409c810 */ /* 0x002fea0007f1e0ff */
[----:B------:R-:W-:Y:S01]  /*4d60*/  @!P4 IMAD.X R0, RZ, RZ, R37, P0 ;  /* 0x000000ffff00c224 */ /* 0x000fe200000e0625 */
[----:B--2---:R-:W-:Y:S07]  /*4d70*/  @!P2 BRA `(.L_x_78) ;  /* 0x00000044008ca947 */ /* 0x004fee0003800000 */
.L_x_170:
[----:B------:R-:W-:Y:S01]  /*4d80*/  @!P4 R2UR UR8, R0 ;  /* 0x000000000008c2ca */ /* 0x000fe200000e0000 */
[----:B------:R-:W-:Y:S01]  /*4d90*/  VOTEU.ALL UP1, P4 ;  /* 0x0000000000ff7886 */ /* 0x000fe20002020000 */
[----:B------:R-:W-:Y:S01]  /*4da0*/  @!P4 R2UR UR9, R9 ;  /* 0x000000000909c2ca */ /* 0x000fe200000e0000 */
[----:B------:R-:W-:Y:S01]  /*4db0*/  @!P4 IMAD.MOV.U32 R0, RZ, RZ, 0x1000 ;  /* 0x00001000ff00c424 */ /* 0x000fe200078e00ff */
[----:B------:R-:W-:Y:S01]  /*4dc0*/  UMOV UR10, 0x0 ;  /* 0x00000000000a7882 */ /* 0x000fe20000000000 */
[----:B------:R-:W-:Y:S01]  /*4dd0*/  UMOV UR11, 0x10000000 ;  /* 0x10000000000b7882 */ /* 0x000fe20000000000 */
[----:B------:R-:W-:Y:S01]  /*4de0*/  @!UP1 UIADD3 UR32, UPT, UPT, UR15, 0x200, URZ ;  /* 0x000002000f209890 */ /* 0x000fe2000fffe0ff */
[----:B------:R-:W-:Y:S01]  /*4df0*/  @!P4 IADD3 R9, P0, PT, R36, 0x580, RZ ;  /* 0x000005802409c810 */ /* 0x000fe20007f1e0ff */
[----:B------:R-:W-:Y:S05]  /*4e00*/  VOTEU.ALL UP1, P4 ;  /* 0x0000000000ff7886 */ /* 0x000fea0002020000 */
[----:B------:R-:W-:Y:S02]  /*4e10*/  IMAD.U32 R11, RZ, RZ, UR8 ;  /* 0x00000008ff0b7e24 */ /* 0x000fe4000f8e00ff */
[----:B------:R-:W-:Y:S03]  /*4e20*/  IMAD.U32 R10, RZ, RZ, UR9 ;  /* 0x00000009ff0a7e24 */ /* 0x000fe6000f8e00ff */
[----:B------:R-:W-:Y:S02]  /*4e30*/  @!P4 R2UR UR13, R11 ;  /* 0x000000000b0dc2ca */ /* 0x000fe400000e0000 */
[----:B------:R-:W-:Y:S11]  /*4e40*/  @!P4 R2UR UR12, R10 ;  /* 0x000000000a0cc2ca */ /* 0x000ff600000e0000 */
[----:B------:R-:W-:Y:S02]  /*4e50*/  @!UPT UIADD3 URZ, UPT, UPT, URZ, URZ, URZ ;  /* 0x000000fffffff290 */ /* 0x000fe4000fffe0ff */
[----:B------:R2:W-:Y:S01]  /*4e60*/  @!UP1 UTMALDG.4D [UR32], [UR12], desc[UR10] ;  /* 0x00000a200c0095b4 */ /* 0x0005e20008019000 */
[----:B------:R3:W-:Y:S01]  /*4e70*/  @!P4 SYNCS.ARRIVE.TRANS64.RED.A0TR RZ, [UR15+0x80], R0 ;  /* 0x00008000ffffc9a7 */ /* 0x0007e2000830040f */
[----:B------:R-:W-:Y:S01]  /*4e80*/  SYNCS.ARRIVE.TRANS64.RED.A1T0 RZ, [UR31], RZ ;  /* 0x000000ffffff79a7 */ /* 0x000fe2000810041f */
[----:B---3--:R-:W-:Y:S01]  /*4e90*/  @!P4 IMAD.X R0, RZ, RZ, R37, P0 ;  /* 0x000000ffff00c224 */ /* 0x008fe200000e0625 */
[----:B------:R-:W3:Y:S02]  /*4ea0*/  SYNCS.PHASECHK.TRANS64.TRYWAIT P2, [UR15+0xa8], R12 ;  /* 0x0000a80cff0075a7 */ /* 0x000ee4000804110f */
[----:B--23--:R-:W-:Y:S05]  /*4eb0*/  @!P2 BRA `(.L_x_79) ;  /* 0x000000440054a947 */ /* 0x00cfea0003800000 */
.L_x_172:
[----:B------:R-:W-:Y:S01]  /*4ec0*/  @!P4 R2UR UR9, R9 ;  /* 0x000000000909c2ca */ /* 0x000fe200000e0000 */
[----:B------:R-:W-:Y:S01]  /*4ed0*/  VOTEU.ALL UP1, P4 ;  /* 0x0000000000ff7886 */ /* 0x000fe20002020000 */
[----:B------:R-:W-:Y:S01]  /*4ee0*/  @!P4 R2UR UR8, R0 ;  /* 0x000000000008c2ca */ /* 0x000fe200000e0000 */
[----:B------:R-:W-:Y:S01]  /*4ef0*/  @!P4 IMAD.MOV.U32 R0, RZ, RZ, 0x1000 ;  /* 0x00001000ff00c424 */ /* 0x000fe200078e00ff */
[----:B------:R-:W-:Y:S01]  /*4f00*/  UMOV UR27, UR35 ;  /* 0x00000023001b7c82 */ /* 0x000fe20008000000 */
[----:B------:R-:W-:Y:S01]  /*4f10*/  UMOV UR28, UR36 ;  /* 0x00000024001c7c82 */ /* 0x000fe20008000000 */
[----:B------:R-:W-:Y:S01]  /*4f20*/  @!UP1 UIADD3 UR26, UPT, UPT, UR34, 0x20, URZ ;  /* 0x00000020221a9890 */ /* 0x000fe2000fffe0ff */
[----:B------:R-:W-:Y:S01]  /*4f30*/  @!P4 IADD3 R21, P0, PT, R36, 0x580, RZ ;  /* 0x000005802415c810 */ /* 0x000fe20007f1e0ff */
[----:B------:R-:W-:Y:S01]  /*4f40*/  @!UP1 UIADD3 UR24, UPT, UPT, UR15, 0x1200, URZ ;  /* 0x000012000f189890 */ /* 0x000fe2000fffe0ff */
[----:B------:R-:W-:Y:S01]  /*4f50*/  VOTEU.ALL UP1, P4 ;  /* 0x0000000000ff7886 */ /* 0x000fe20002020000 */
[----:B------:R-:W-:Y:S02]  /*4f60*/  UMOV UR29, UR37 ;  /* 0x00000025001d7c82 */ /* 0x000fe40008000000 */
[----:B------:R-:W-:Y:S02]  /*4f70*/  @!P4 IMAD.X R19, RZ, RZ, R37, P0 ;  /* 0x000000ffff13c224 */ /* 0x000fe400000e0625 */
[----:B------:R-:W-:Y:S01]  /*4f80*/  IMAD.U32 R10, RZ, RZ, UR9 ;  /* 0x00000009ff0a7e24 */ /* 0x000fe2000f8e00ff */
[----:B------:R-:W-:Y:S01]  /*4f90*/  UMOV UR9, 0x10000000 ;  /* 0x1000000000097882 */ /* 0x000fe20000000000 */
[----:B------:R-:W-:Y:S01]  /*4fa0*/  IMAD.U32 R11, RZ, RZ, UR8 ;  /* 0x00000008ff0b7e24 */ /* 0x000fe2000f8e00ff */
[----:B------:R-:W-:Y:S02]  /*4fb0*/  UMOV UR8, 0x0 ;  /* 0x0000000000087882 */ /* 0x000fe40000000000 */
[----:B------:R-:W-:Y:S02]  /*4fc0*/  @!P4 R2UR UR10, R10 ;  /* 0x000000000a0ac2ca */ /* 0x000fe400000e0000 */
[----:B------:R-:W-:Y:S11]  /*4fd0*/  @!P4 R2UR UR11, R11 ;  /* 0x000000000b0bc2ca */ /* 0x000ff600000e0000 */
[----:B------:R-:W-:Y:S02]  /*4fe0*/  @!UPT UIADD3 URZ, UPT, UPT, URZ, URZ, URZ ;  /* 0x000000fffffff290 */ /* 0x000fe4000fffe0ff */
[----:B------:R2:W-:Y:S01]  /*4ff0*/  @!UP1 UTMALDG.4D [UR24], [UR10], desc[UR8] ;  /* 0x000008180a0095b4 */ /* 0x0005e20008019000 */
[----:B------:R2:W-:Y:S01]  /*5000*/  @!P4 SYNCS.ARRIVE.TRANS64.RED.A0TR RZ, [UR15+0x88], R0 ;  /* 0x00008800ffffc9a7 */ /* 0x0005e2000830040f */
[----:B------:R-:W-:Y:S01]  /*5010*/  SYNCS.ARRIVE.TRANS64.RED.A1T0 RZ, [UR30], RZ ;  /* 0x000000ffffff79a7 */ /* 0x000fe2000810041e */
[----:B------:R-:W3:Y:S02]  /*5020*/  SYNCS.PHASECHK.TRANS64.TRYWAIT P2, [UR15+0xb0], R12 ;  /* 0x0000b00cff0075a7 */ /* 0x000ee4000804110f */
[----:B--23--:R-:W-:Y:S05]  /*5030*/  @!P2 BRA `(.L_x_80) ;  /* 0x00000044000ca947 */ /* 0x00cfea0003800000 */
.L_x_174:
[----:B------:R-:W2:Y:S01]  /*5040*/  LDC.64 R14, c[0x0][0xb10] ;  /* 0x0002c400ff0e7b82 */ /* 0x000ea20000000a00 */
[----:B------:R-:W-:Y:S01]  /*5050*/  @!P4 R2UR UR9, R21 ;  /* 0x000000001509c2ca */ /* 0x000fe200000e0000 */
[----:B------:R-:W-:Y:S01]  /*5060*/  VOTEU.ALL UP1, P4 ;  /* 0x0000000000ff7886 */ /* 0x000fe20002020000 */
[----:B------:R-:W-:Y:S01]  /*5070*/  @!P4 R2UR UR8, R19 ;  /* 0x000000001308c2ca */ /* 0x000fe200000e0000 */
[----:B------:R-:W-:Y:S01]  /*5080*/  @!P4 IMAD.MOV.U32 R19, RZ, RZ, 0x1000 ;  /* 0x00001000ff13c424 */ /* 0x000fe200078e00ff */
[----:B------:R-:W-:Y:S03]  /*5090*/  UMOV UR19, UR35 ;  /* 0x0000002300137c82 */ /* 0x000fe60008000000 */
[----:B------:R-:W3:Y:S01]  /*50a0*/  LDC.64 R10, c[0x0][0xb18] ;  /* 0x0002c600ff0a7b82 */ /* 0x000ee20000000a00 */
[----:B------:R-:W-:Y:S02]  /*50b0*/  @!UP1 UIADD3 UR18, UPT, UPT, UR34, 0x40, URZ ;  /* 0x0000004022129890 */ /* 0x000fe4000fffe0ff */
[----:B------:R-:W-:Y:S01]  /*50c0*/  @!UP1 UIADD3 UR16, UPT, UPT, UR15, 0x2200, URZ ;  /* 0x000022000f109890 */ /* 0x000fe2000fffe0ff */
[----:B------:R-:W-:Y:S04]  /*50d0*/  VOTEU.ALL UP1, P4 ;  /* 0x0000000000ff7886 */ /* 0x000fe80002020000 */
[----:B------:R-:W4:Y:S01]  /*50e0*/  @!P1 LDC R0, c[0x0][0xb20] ;  /* 0x0002c800ff009b82 */ /* 0x000f220000000800 */
[----:B------:R-:W-:Y:S01]  /*50f0*/  UMOV UR20, UR36 ;  /* 0x0000002400147c82 */ /* 0x000fe20008000000 */
[----:B------:R-:W-:Y:S01]  /*5100*/  IMAD.U32 R38, RZ, RZ, UR9 ;  /* 0x00000009ff267e24 */ /* 0x000fe2000f8e00ff */
[----:B------:R-:W-:Y:S05]  /*5110*/  UMOV UR9, 0x10000000 ;  /* 0x1000000000097882 */ /* 0x000fea0000000000 */
[----:B-1----:R-:W1:Y:S01]  /*5120*/  @!P1 LDC R3, c[0x0][0xb0c] ;  /* 0x0002c300ff039b82 */ /* 0x002e620000000800 */
[----:B------:R-:W-:Y:S01]  /*5130*/  IMAD.U32 R39, RZ, RZ, UR8 ;  /* 0x00000008ff277e24 */ /* 0x000fe2000f8e00ff */
[----:B------:R-:W-:Y:S01]  /*5140*/  UMOV UR8, 0x0 ;  /* 0x0000000000087882 */ /* 0x000fe20000000000 */
[----:B------:R-:W-:Y:S01]  /*5150*/  @!P4 R2UR UR10, R38 ;  /* 0x00000000260ac2ca */ /* 0x000fe200000e0000 */
[----:B------:R-:W-:Y:S02]  /*5160*/  UMOV UR21, UR37 ;  /* 0x0000002500157c82 */ /* 0x000fe40008000000 */
[----:B------:R-:W-:Y:S11]  /*5170*/  @!P4 R2UR UR11, R39 ;  /* 0x00000000270bc2ca */ /* 0x000ff600000e0000 */
[----:B------:R-:W-:Y:S02]  /*5180*/  @!UPT UIADD3 URZ, UPT, UPT, URZ, URZ, URZ ;  /* 0x000000fffffff290 */ /* 0x000fe4000fffe0ff */
[----:B------:R1:W-:Y:S01]  /*5190*/  @!UP1 UTMALDG.4D [UR16], [UR10], desc[UR8] ;  /* 0x000008100a0095b4 */ /* 0x0003e20008019000 */
[----:B------:R5:W-:Y:S01]  /*51a0*/  @!P4 SYNCS.ARRIVE.TRANS64.RED.A0TR RZ, [UR15+0x90], R19 ;  /* 0x00009013ffffc9a7 */ /* 0x000be2000830040f */
[----:B-1----:R-:W-:Y:S01]  /*51b0*/  @!P1 ISETP.NE.AND P2, PT, R3, 0x1, PT ;  /* 0x000000010300980c */ /* 0x002fe20003f45270 */
[C---:B--2---:R-:W-:Y:S01]  /*51c0*/  @!P1 IMAD.HI.U32 R14, R13.reuse, R14, RZ ;  /* 0x0000000e0d0e9227 */ /* 0x044fe200078e00ff */
[----:B---3--:R-:W-:Y:S03]  /*51d0*/  @!P1 ISETP.NE.AND P0, PT, R10, 0x1, PT ;  /* 0x000000010a00980c */ /* 0x008fe60003f05270 */
[C---:B------:R-:W-:Y:S01]  /*51e0*/  @!P1 IMAD.HI.U32 R11, R8.reuse, R11, RZ ;  /* 0x0000000b080b9227 */ /* 0x040fe200078e00ff */
[----:B------:R-:W-:Y:S04]  /*51f0*/  @!P1 SHF.R.U32.HI R14, RZ, R15, R14 ;  /* 0x0000000fff0e9219 */ /* 0x000fe8000001160e */
[----:B----4-:R-:W-:Y:S01]  /*5200*/  @!P1 SHF.R.U32.HI R9, RZ, R0, R11 ;  /* 0x00000000ff099219 */ /* 0x010fe2000001160b */
[----:B------:R-:W-:Y:S01]  /*5210*/  SYNCS.ARRIVE.TRANS64.RED.A1T0 RZ, [UR48], RZ ;  /* 0x000000ffffff79a7 */ /* 0x000fe20008100430 */
[----:B------:R-:W-:Y:S02]  /*5220*/  @!P1 SEL R14, R13, R14, !P2 ;  /* 0x0000000e0d0e9207 */ /* 0x000fe40005000000 */
[----:B------:R-:W-:Y:S02]  /*5230*/  @!P1 SEL R9, R8, R9, !P0 ;  /* 0x0000000908099207 */ /* 0x000fe40004000000 */
[----:B-----5:R-:W-:Y:S01]  /*5240*/  @P3 SHF.R.U32.HI R19, RZ, 0x10, R29 ;  /* 0x00000010ff133819 */ /* 0x020fe2000001161d */
[----:B------:R-:W1:Y:S02]  /*5250*/  SYNCS.PHASECHK.TRANS64.TRYWAIT P5, [UR15+0xb8], R12 ;  /* 0x0000b80cff0075a7 */ /* 0x000e6400080a110f */
[----:B------:R-:W-:Y:S02]  /*5260*/  @!P1 IMAD.IADD R0, R9, 0x1, -R14 ;  /* 0x0000000109009824 */ /* 0x000fe400078e0a0e */
[----:B------:R-:W-:Y:S01]  /*5270*/  @!P1 IMAD.IADD R9, R14, 0x1, -R9 ;  /* 0x000000010e099824 */ /* 0x000fe200078e0a09 */
[----:B------:R-:W-:Y:S01]  /*5280*/  @P3 R2UR UR45, R19 ;  /* 0x00000000132d32ca */ /* 0x000fe200000e0000 */
[----:B------:R-:W-:Y:S02]  /*5290*/  @!P1 IMAD R13, R0, R3, R13 ;  /* 0x00000003000d9224 */ /* 0x000fe400078e020d */
[----:B------:R-:W-:Y:S01]  /*52a0*/  @!P1 IMAD R8, R9, R10, R8 ;  /* 0x0000000a09089224 */ /* 0x000fe200078e0208 */
[----:B-1----:R-:W-:Y:S11]  /*52b0*/  @!P5 BRA `(.L_x_81) ;  /* 0x000000400084d947 */ /* 0x002ff60003800000 */
.L_x_176:
[----:B-1----:R-:W-:Y:S01]  /*52c0*/  @!P4 IADD3 R3, P0, PT, R36, 0x580, RZ ;  /* 0x000005802403c810 */ /* 0x002fe20007f1e0ff */
[----:B------:R-:W-:Y:S01]  /*52d0*/  VOTEU.ALL UP1, P4 ;  /* 0x0000000000ff7886 */ /* 0x000fe20002020000 */
[----:B------:R-:W-:Y:S01]  /*52e0*/  UMOV UR20, 0x0 ;  /* 0x0000000000147882 */ /* 0x000fe20000000000 */
[----:B------:R-:W-:Y:S01]  /*52f0*/  UMOV UR21, 0x10000000 ;  /* 0x1000000000157882 */ /* 0x000fe20000000000 */
[----:B------:R-:W-:Y:S01]  /*5300*/  @!P4 R2UR UR9, R3 ;  /* 0x000000000309c2ca */ /* 0x000fe200000e0000 */
[----:B------:R-:W-:Y:S01]  /*5310*/  @!P4 IMAD.X R0, RZ, RZ, R37, P0 ;  /* 0x000000ffff00c224 */ /* 0x000fe200000e0625 */
[----:B------:R-:W-:Y:S01]  /*5320*/  @!UP1 UIADD3 UR10, UPT, UPT, UR34, 0x60, URZ ;  /* 0x00000060220a9890 */ /* 0x000fe2000fffe0ff */
[----:B------:R-:W-:Y:S01]  /*5330*/  LOP3.LUT P0, RZ, R30, 0x1, RZ, 0xc0, !PT ;  /* 0x000000011eff7812 */ /* 0x000fe2000780c0ff */
[----:B------:R-:W-:Y:S01]  /*5340*/  UMOV UR11, UR35 ;  /* 0x00000023000b7c82 */ /* 0x000fe20008000000 */
[----:B------:R-:W-:Y:S01]  /*5350*/  UMOV UR12, UR36 ;  /* 0x00000024000c7c82 */ /* 0x000fe20008000000 */
[----:B------:R-:W-:Y:S01]  /*5360*/  @!P4 R2UR UR8, R0 ;  /* 0x000000000008c2ca */ /* 0x000fe200000e0000 */
[----:B------:R-:W-:Y:S01]  /*5370*/  UMOV UR13, UR37 ;  /* 0x00000025000d7c82 */ /* 0x000fe20008000000 */
[----:B------:R-:W-:Y:S01]  /*5380*/  LOP3.LUT R27, R27, 0x1, RZ, 0x3c, !PT ;  /* 0x000000011b1b7812 */ /* 0x000fe200078e3cff */
[----:B------:R-:W-:Y:S01]  /*5390*/  IMAD.IADD R19, R8, 0x1, R58 ;  /* 0x0000000108137824 */ /* 0x000fe200078e023a */
[----:B------:R-:W-:Y:S01]  /*53a0*/  LOP3.LUT R25, R25, 0x1, RZ, 0x3c, !PT ;  /* 0x0000000119197812 */ /* 0x000fe200078e3cff */
[----:B------:R-:W-:Y:S02]  /*53b0*/  IMAD.IADD R21, R13, 0x1, R64 ;  /* 0x000000010d157824 */ /* 0x000fe400078e0240 */
[----:B------:R-:W-:Y:S01]  /*53c0*/  IMAD.U32 R10, RZ, RZ, UR9 ;  /* 0x00000009ff0a7e24 */ /* 0x000fe2000f8e00ff */
[----:B------:R-:W-:Y:S04]  /*53d0*/  @!UP1 UIADD3 UR9, UPT, UPT, UR15, 0x98, URZ ;  /* 0x000000980f099890 */ /* 0x000fe8000fffe0ff */
[----:B------:R-:W-:Y:S01]  /*53e0*/  @!P4 R2UR UR18, R10 ;  /* 0x000000000a12c2ca */ /* 0x000fe200000e0000 */
[----:B------:R-:W-:Y:S01]  /*53f0*/  IMAD.U32 R11, RZ, RZ, UR8 ;  /* 0x00000008ff0b7e24 */ /* 0x000fe2000f8e00ff */
[----:B------:R-:W-:Y:S01]  /*5400*/  @!UP1 UIADD3 UR8, UPT, UPT, UR15, 0x3200, URZ ;  /* 0x000032000f089890 */ /* 0x000fe2000fffe0ff */
[----:B------:R-:W-:Y:S03]  /*5410*/  VOTEU.ALL UP1, P4 ;  /* 0x0000000000ff7886 */ /* 0x000fe60002020000 */
[----:B------:R-:W-:Y:S11]  /*5420*/  @!P4 R2UR UR19, R11 ;  /* 0x000000000b13c2ca */ /* 0x000ff600000e0000 */
[----:B------:R-:W-:Y:S02]  /*5430*/  @!UPT UIADD3 URZ, UPT, UPT, URZ, URZ, URZ ;  /* 0x000000fffffff290 */ /* 0x000fe4000fffe0ff */
[----:B------:R3:W-:Y:S01]  /*5440*/  @!UP1 UTMALDG.4D [UR8], [UR18], desc[UR20] ;  /* 0x00001408120095b4 */ /* 0x0007e20008019000 */
[----:B------:R3:W-:Y:S01]  /*5450*/  @!P4 SYNCS.ARRIVE.TRANS64.RED.A0TR RZ, [UR15+0x98], R24 ;  /* 0x00009818ffffc9a7 */ /* 0x0007e2000830040f */
[----:B------:R-:W-:Y:S01]  /*5460*/  UPLOP3.LUT UP1, UPT, UPT, UPT, UPT, 0x80, 0x8 ;  /* 0x000000000008789c */ /* 0x000fe20003f2f070 */
[----:B------:R-:W-:Y:S01]  /*5470*/  SYNCS.ARRIVE.TRANS64.RED.A1T0 RZ, [UR23], RZ ;  /* 0x000000ffffff79a7 */ /* 0x000fe20008100417 */
[----:B------:R-:W-:Y:S09]  /*5480*/  @P0 BRA `(.L_x_82) ;  /* 0xffffffec00c80947 */ /* 0x000ff2000383ffff */
[----:B------:R-:W-:-:S04]  /*5490*/  SHF.L.U32 R3, R27, 0x1f, RZ ;  /* 0x0000001f1b037819 */ /* 0x000fc800000006ff */
[----:B------:R-:W1:Y:S02]  /*54a0*/  SYNCS.PHASECHK.TRANS64.TRYWAIT P0, [UR15+0xa0], R3 ;  /* 0x0000a003ff0075a7 */ /* 0x000e64000800110f */
[----:B-1----:R-:W-:Y:S05]  /*54b0*/  @!P0 BRA `(.L_x_83) ;  /* 0x00000040001c8947 */ /* 0x002fea0003800000 */
.L_x_178:
[----:B------:R-:W2:Y:S02]  /*54c0*/  SYNCS.PHASECHK.TRANS64.TRYWAIT P0, [UR15+0xa8], R3 ;  /* 0x0000a803ff0075a7 */ /* 0x000ea4000800110f */
[----:B--2---:R-:W-:Y:S05]  /*54d0*/  @!P0 BRA `(.L_x_84) ;  /* 0x00000040002c8947 */ /* 0x004fea0003800000 */
.L_x_180:
[----:B------:R-:W2:Y:S02]  /*54e0*/  SYNCS.PHASECHK.TRANS64.TRYWAIT P0, [UR15+0xb0], R3 ;  /* 0x0000b003ff0075a7 */ /* 0x000ea4000800110f */
[----:B--2---:R-:W-:Y:S05]  /*54f0*/  @!P0 BRA `(.L_x_85) ;  /* 0x00000040003c8947 */ /* 0x004fea0003800000 */
.L_x_182:
[----:B-1----:R-:W-:-:S07]  /*5500*/  MOV R0, UR15 ;  /* 0x0000000f00007c02 */ /* 0x002fce0008000f00 */
.L_x_86:
[----:B-1----:R-:W-:-:S04]  /*5510*/  SHF.L.U32 R3, R27, 0x1f, RZ ;  /* 0x0000001f1b037819 */ /* 0x002fc800000006ff */
[----:B------:R1:W2:Y:S03]  /*5520*/  SYNCS.PHASECHK.TRANS64.TRYWAIT P0, [R0+URZ+0xb8], R3 ;  /* 0x0000b803000075a7 */ /* 0x0002a600080011ff */
[----:B--2---:R-:W-:Y:S05]  /*5530*/  @!P0 NANOSLEEP.SYNCS 0x989680 ;  /* 0x009896800000895d */ /* 0x004fea0003900000 */
[----:B------:R-:W2:Y:S02]  /*5540*/  @!P0 SYNCS.PHASECHK.TRANS64 P0, [R0+URZ+0xb8], R3 ;  /* 0x0000b803000085a7 */ /* 0x000ea400080010ff */
[----:B--23--:R-:W-:Y:S05]  /*5550*/  @P0 EXIT ;  /* 0x000000000000094d */ /* 0x00cfea0003800000 */
[----:B------:R-:W-:Y:S05]  /*5560*/  BRA `(.L_x_86) ;  /* 0xfffffffc00e87947 */ /* 0x000fea000383ffff */
.L_x_71:
[----:B------:R-:W-:-:S06]  /*5570*/  UISETP.GE.AND UP1, UPT, UR4, 0x4, UPT ;  /* 0x000000040400788c */ /* 0x000fcc000bf26270 */
[----:B------:R-:W-:-:S13]  /*5580*/  PLOP3.LUT P0, PT, PT, PT, UP1, 0x80, 0x8 ;  /* 0x000000000008781c */ /* 0x000fda0003f0f018 */
[----:B-1----:R-:W-:Y:S05]  /*5590*/  @!P0 EXIT ;  /* 0x000000000000894d */ /* 0x002fea0003800000 */
[----:B------:R-:W-:Y:S01]  /*55a0*/  BAR.SYNC.DEFER_BLOCKING 0x6, 0xa0 ;  /* 0x0182800000007b1d */ /* 0x000fe20000010000 */
[C---:B------:R-:W-:Y:S01]  /*55b0*/  IMAD.SHL.U32 R9, R73.reuse, 0x20, RZ ;  /* 0x0000002049097824 */ /* 0x040fe200078e00ff */
[----:B------:R-:W-:Y:S01]  /*55c0*/  SHF.R.U32.HI R0, RZ, 0x1, R73 ;  /* 0x00000001ff007819 */ /* 0x000fe20000011649 */
[C---:B------:R-:W-:Y:S01]  /*55d0*/  IMAD.SHL.U32 R72, R73.reuse, 0x10, RZ ;  /* 0x0000001049487824 */ /* 0x040fe200078e00ff */
[----:B------:R-:W-:Y:S01]  /*55e0*/  SHF.R.S32.HI R76, RZ, 0x1f, R3 ;  /* 0x0000001fff4c7819 */ /* 0x000fe20000011403 */
[----:B------:R-:W-:Y:S01]  /*55f0*/  IMAD.U32 R32, R73, 0x10000, RZ ;  /* 0x0001000049207824 */ /* 0x000fe200078e00ff */
[----:B------:R-:W-:Y:S02]  /*5600*/  UMOV UR50, 0x400 ;  /* 0x0000040000327882 */ /* 0x000fe40000000000 */
[----:B------:R-:W1:Y:S01]  /*5610*/  LDC R67, c[0x0][0x370] ;  /* 0x0000dc00ff437b82 */ /* 0x000e620000000800 */
[----:B------:R-:W-:Y:S01]  /*5620*/  ULEA UR50, UR48, UR50, 0x18 ;  /* 0x0000003230327291 */ /* 0x000fe2000f8ec0ff */
[----:B------:R-:W-:Y:S01]  /*5630*/  LOP3.LUT R5, R9, 0xc0, RZ, 0xc0, !PT ;  /* 0x000000c009057812 */ /* 0x000fe200078ec0ff */
[----:B------:R-:W-:Y:S01]  /*5640*/  IMAD.MOV.U32 R77, RZ, RZ, 0x20 ;  /* 0x00000020ff4d7424 */ /* 0x000fe200078e00ff */
[----:B------:R-:W-:Y:S01]  /*5650*/  LOP3.LUT R72, R72, 0x600, RZ, 0xc0, !PT ;  /* 0x0000060048487812 */ /* 0x000fe200078ec0ff */
[----:B------:R-:W-:Y:S01]  /*5660*/  UIADD3 UR4, UPT, UPT, UR50, 0x200, URZ ;  /* 0x0000020032047890 */ /* 0x000fe2000fffe0ff */
[----:B------:R-:W-:Y:S01]  /*5670*/  LOP3.LUT R0, R5, 0x8, R0, 0xf8, !PT ;  /* 0x0000000805007812 */ /* 0x000fe200078ef800 */
[C---:B------:R-:W-:Y:S01]  /*5680*/  IMAD.SHL.U32 R5, R73.reuse, 0x4, RZ ;  /* 0x0000000449057824 */ /* 0x040fe200078e00ff */
[----:B------:R-:W2:Y:S01]  /*5690*/  LDC R28, c[0x0][0xb0c] ;  /* 0x0002c300ff1c7b82 */ /* 0x000ea20000000800 */
[----:B------:R-:W-:Y:S01]  /*56a0*/  LOP3.LUT R72, R72, 0x20, R9, 0xf8, !PT ;  /* 0x0000002048487812 */ /* 0x000fe200078ef809 */
[----:B------:R-:W-:Y:S01]  /*56b0*/  IMAD.MOV.U32 R71, RZ, RZ, 0x1 ;  /* 0x00000001ff477424 */ /* 0x000fe200078e00ff */
[----:B------:R-:W-:Y:S01]  /*56c0*/  LEA.HI R76, R76, R3, RZ, 0x7 ;  /* 0x000000034c4c7211 */ /* 0x000fe200078f38ff */
[----:B------:R-:W-:Y:S01]  /*56d0*/  IMAD.MOV.U32 R30, RZ, RZ, RZ ;  /* 0x000000ffff1e7224 */ /* 0x000fe200078e00ff */
[----:B------:R-:W-:Y:S01]  /*56e0*/  LOP3.LUT R5, R0, 0x18, R5, 0x78, !PT ;  /* 0x0000001800057812 */ /* 0x000fe200078e7805 */
[----:B------:R-:W-:Y:S01]  /*56f0*/  IMAD.MOV.U32 R70, RZ, RZ, RZ ;  /* 0x000000ffff467224 */ /* 0x000fe200078e00ff */
[----:B------:R-:W-:Y:S01]  /*5700*/  LOP3.LUT R72, R72, 0x100, R9, 0xf8, !PT ;  /* 0x0000010048487812 */ /* 0x000fe200078ef809 */
[----:B------:R-:W3:Y:S01]  /*5710*/  LDC R66, c[0x0][0xb20] ;  /* 0x0002c800ff427b82 */ /* 0x000ee20000000800 */
[----:B------:R-:W4:Y:S01]  /*5720*/  LDS R6, [UR50+0x120] ;  /* 0x00012032ff067984 */ /* 0x000f220008000800 */
[C---:B------:R-:W-:Y:S01]  /*5730*/  LOP3.LUT P0, RZ, R73.reuse, 0x4, RZ, 0xc0, !PT ;  /* 0x0000000449ff7812 */ /* 0x040fe2000780c0ff */
[----:B------:R-:W-:Y:S01]  /*5740*/  IMAD.MOV.U32 R69, RZ, RZ, RZ ;  /* 0x000000ffff457224 */ /* 0x000fe200078e00ff */
[----:B------:R-:W-:Y:S01]  /*5750*/  LOP3.LUT R72, R72, R5, RZ, 0xfc, !PT ;  /* 0x0000000548487212 */ /* 0x000fe200078efcff */
[----:B------:R-:W-:Y:S01]  /*5760*/  IMAD.U32 R75, RZ, RZ, UR4 ;  /* 0x00000004ff4b7e24 */ /* 0x000fe2000f8e00ff */
[----:B------:R-:W-:Y:S01]  /*5770*/  LOP3.LUT R73, R73, 0x60, RZ, 0xc0, !PT ;  /* 0x0000006049497812 */ /* 0x000fe200078ec0ff */
[----:B------:R-:W1:Y:S01]  /*5780*/  LDCU.64 UR56, c[0x0][0x348] ;  /* 0x00006900ff3877ac */ /* 0x000e620008000a00 */
[----:B------:R-:W1:Y:S01]  /*5790*/  LDC R27, c[0x0][0xb30] ;  /* 0x0002cc00ff1b7b82 */ /* 0x000e620000000800 */
[----:B------:R-:W-:-:S02]  /*57a0*/  LOP3.LUT R32, R32, 0x600000, RZ, 0xc0, !PT ;  /* 0x0060000020207812 */ /* 0x000fc400078ec0ff */
[----:B------:R-:W-:Y:S01]  /*57b0*/  SEL R77, R77, 0xffffffe0, !P0 ;  /* 0xffffffe04d4d7807 */ /* 0x000fe20004000000 */
[----:B------:R-:W1:Y:S01]  /*57c0*/  LDCU.64 UR36, c[0x0][0x888] ;  /* 0x00011100ff2477ac */ /* 0x000e620008000a00 */
[----:B------:R-:W-:-:S03]  /*57d0*/  SHF.R.S32.HI R76, RZ, 0x7, R76 ;  /* 0x00000007ff4c7819 */ /* 0x000fc6000001144c */
[----:B------:R-:W1:Y:S01]  /*57e0*/  LDC R65, c[0x0][0x388] ;  /* 0x0000e200ff417b82 */ /* 0x000e620000000800 */
[----:B------:R-:W1:Y:S01]  /*57f0*/  LDCU.64 UR38, c[0x0][0x890] ;  /* 0x00011200ff2677ac */ /* 0x000e620008000a00 */
[----:B------:R-:W-:Y:S01]  /*5800*/  UMOV UR53, URZ ;  /* 0x000000ff00357c82 */ /* 0x000fe20008000000 */
[----:B------:R-:W-:-:S05]  /*5810*/  UMOV UR54, URZ ;  /* 0x000000ff00367c82 */ /* 0x000fca0008000000 */
[----:B------:R-:W1:Y:S08]  /*5820*/  LDC.64 R56, c[0x0][0xb10] ;  /* 0x0002c400ff387b82 */ /* 0x000e700000000a00 */
[----:B------:R-:W1:Y:S08]  /*5830*/  LDC.64 R24, c[0x0][0xb18] ;  /* 0x0002c600ff187b82 */ /* 0x000e700000000a00 */
[----:B------:R-:W1:Y:S01]  /*5840*/  LDC.64 R22, c[0x0][0xb28] ;  /* 0x0002ca00ff167b82 */ /* 0x000e620000000a00 */
[C---:B----4-:R-:W-:Y:S01]  /*5850*/  VIADD R7, R6.reuse, 0x80 ;  /* 0x0000008006077836 */ /* 0x050fe20000000000 */
[----:B------:R-:W-:-:S04]  /*5860*/  LOP3.LUT R6, R6, 0xffff, RZ, 0xc0, !PT ;  /* 0x0000ffff06067812 */ /* 0x000fc800078ec0ff */
[----:B------:R-:W-:Y:S02]  /*5870*/  LOP3.LUT R7, R7, 0xffff, RZ, 0xc0, !PT ;  /* 0x0000ffff07077812 */ /* 0x000fe400078ec0ff */
[----:B------:R-:W4:Y:S03]  /*5880*/  LDC.64 R54, c[0x0][0x8b0] ;  /* 0x00022c00ff367b82 */ /* 0x000f260000000a00 */
[----:B------:R1:W-:Y:S05]  /*5890*/  STL.64 [R1], R6 ;  /* 0x0000000601007387 */ /* 0x0003ea0000100a00 */
[----:B------:R-:W1:Y:S08]  /*58a0*/  LDC.64 R52, c[0x0][0x8a8] ;  /* 0x00022a00ff347b82 */ /* 0x000e700000000a00 */
[----:B--23--:R-:W1:Y:S02]  /*58b0*/  LDC R68, c[0x0][0x374] ;  /* 0x0000dd00ff447b82 */ /* 0x00ce640000000800 */
.L_x_130:
[----:B------:R-:W-:Y:S04]  /*58c0*/  SHF.L.U32 R3, R69, 0x1f, RZ ;  /* 0x0000001f45037819 */ /* 0x000fe800000006ff */
[----:B------:R-:W2:Y:S02]  /*58d0*/  SYNCS.PHASECHK.TRANS64.TRYWAIT P0, [UR50+0xd0], R3 ;  /* 0x0000d003ff0075a7 */ /* 0x000ea40008001132 */
[----:B-12---:R-:W-:Y:S05]  /*58e0*/  @!P0 BRA `(.L_x_87) ;  /* 0x0000003c00588947 */ /* 0x006fea0003800000 */
.L_x_184:
[----:B------:R-:W3:Y:S01]  /*58f0*/  LDS.128 R60, [UR50+0x110] ;  /* 0x00011032ff3c7984 */ /* 0x000ee20008000c00 */
[----:B------:R-:W-:Y:S01]  /*5900*/  UIADD3 UR4, UPT, UPT, UR50, 0xd8, URZ ;  /* 0x000000d832047890 */ /* 0x000fe2000fffe0ff */
[----:B--2---:R-:W-:Y:S01]  /*5910*/  IMAD R0, R30, 0x4, R1 ;  /* 0x000000041e007824 */ /* 0x004fe200078e0201 */
[-C--:B------:R-:W-:Y:S02]  /*5920*/  IABS R9, R76.reuse ;  /* 0x0000004c00097213 */ /* 0x080fe40000000000 */
[----:B------:R-:W-:Y:S01]  /*5930*/  UPRMT UR4, URZ, 0x654, UR4 ;  /* 0x00000654ff047896 */ /* 0x000fe20008000004 */
[----:B------:R-:W-:Y:S01]  /*5940*/  IABS R3, R76 ;  /* 0x0000004c00037213 */ /* 0x000fe20000000000 */
[----:B------:R-:W2:Y:S01]  /*5950*/  I2F.RP R8, R9 ;  /* 0x0000000900087306 */ /* 0x000ea20000209400 */
[----:B------:R-:W-:Y:S01]  /*5960*/  @!PT LDS RZ, [RZ] ;  /* 0x00000000fffff984 */ /* 0x000fe20000000800 */
[----:B------:R-:W-:Y:S01]  /*5970*/  @!PT LDS RZ, [RZ] ;  /* 0x00000000fffff984 */ /* 0x000fe20000000800 */
[----:B------:R-:W-:Y:S01]  /*5980*/  @!PT LDS RZ, [RZ] ;  /* 0x00000000fffff984 */ /* 0x000fe20000000800 */
[----:B------:R-:W-:Y:S01]  /*5990*/  @!PT LDS RZ, [RZ] ;  /* 0x00000000fffff984 */ /* 0x000fe20000000800 */
[----:B------:R1:W-:Y:S06]  /*59a0*/  MEMBAR.ALL.CTA ;  /* 0x0000000000007992 */ /* 0x0003ec0000008000 */
[----:B-1----:R-:W1:Y:S01]  /*59b0*/  FENCE.VIEW.ASYNC.S ;  /* 0x00000000000073c6 */ /* 0x002e620000000000 */
[----:B------:R-:W-:Y:S01]  /*59c0*/  IADD3 R3, PT, PT, RZ, -R3, RZ ;  /* 0x80000003ff037210 */ /* 0x000fe20007ffe0ff */
[----:B-1----:R-:W-:Y:S06]  /*59d0*/  SYNCS.ARRIVE.TRANS64.RED.A1T0 RZ, [UR4], RZ ;  /* 0x000000ffffff79a7 */ /* 0x002fec0008100404 */
[----:B------:R1:W5:Y:S01]  /*59e0*/  LDL R17, [R0] ;  /* 0x0000000000117983 */ /* 0x0003620000100800 */
[----:B---3--:R-:W-:Y:S01]  /*59f0*/  LOP3.LUT P3, RZ, R62, 0x1, RZ, 0xc0, !PT ;  /* 0x000000013eff7812 */ /* 0x008fe2000786c0ff */
[----:B--2---:R-:W2:Y:S11]  /*5a00*/  MUFU.RCP R2, R8 ;  /* 0x0000000800027308 */ /* 0x004eb60000001000 */
[----:B------:R-:W-:Y:S01]  /*5a10*/  @!UPT UIADD3 URZ, UPT, UPT, URZ, URZ, URZ ;  /* 0x000000fffffff290 */ /* 0x000fe2000fffe0ff */
[----:B------:R-:W-:Y:S02]  /*5a20*/  @P3 MOV R31, R60 ;  /* 0x0000003c001f3202 */ /* 0x000fe40000000f00 */
[----:B------:R-:W-:Y:S01]  /*5a30*/  @P3 LOP3.LUT R29, R61, 0xffff, RZ, 0xc0, !PT ;  /* 0x0000ffff3d1d3812 */ /* 0x000fe200078ec0ff */
[----:B--2---:R-:W-:Y:S01]  /*5a40*/  VIADD R6, R2, 0xffffffe ;  /* 0x0ffffffe02067836 */ /* 0x004fe20000000000 */
[----:B------:R-:W-:Y:S03]  /*5a50*/  IABS R2, R65 ;  /* 0x0000004100027213 */ /* 0x000fe60000000000 */
[----:B------:R-:W2:Y:S02]  /*5a60*/  F2I.FTZ.U32.TRUNC.NTZ R7, R6 ;  /* 0x0000000600077305 */ /* 0x000ea4000021f000 */
[--C-:B--2---:R-:W-:Y:S02]  /*5a70*/  IMAD.MOV R4, RZ, RZ, -R7.reuse ;  /* 0x000000ffff047224 */ /* 0x104fe400078e0a07 */
[----:B------:R-:W-:Y:S02]  /*5a80*/  IMAD.MOV.U32 R6, RZ, RZ, RZ ;  /* 0x000000ffff067224 */ /* 0x000fe400078e00ff */
[----:B------:R-:W-:Y:S01]  /*5a90*/  IMAD R5, R4, R9, RZ ;  /* 0x0000000904057224 */ /* 0x000fe200078e02ff */
[----:B------:R-:W-:Y:S03]  /*5aa0*/  IABS R4, R19 ;  /* 0x0000001300047213 */ /* 0x000fe60000000000 */
[----:B------:R-:W-:Y:S02]  /*5ab0*/  IMAD.HI.U32 R7, R7, R5, R6 ;  /* 0x0000000507077227 */ /* 0x000fe400078e0006 */
[----:B------:R-:W2:Y:S04]  /*5ac0*/  I2F.RP R5, R2 ;  /* 0x0000000200057306 */ /* 0x000ea80000209400 */
[----:B------:R-:W-:Y:S04]  /*5ad0*/  IMAD.HI.U32 R10, R7, R4, RZ ;  /* 0x00000004070a7227 */ /* 0x000fe800078e00ff */
[----:B------:R-:W-:Y:S01]  /*5ae0*/  IMAD R4, R10, R3, R4 ;  /* 0x000000030a047224 */ /* 0x000fe200078e0204 */
[----:B------:R-:W-:Y:S04]  /*5af0*/  LOP3.LUT R3, R19, R76, RZ, 0x3c, !PT ;  /* 0x0000004c13037212 */ /* 0x000fe800078e3cff */
[----:B------:R-:W-:Y:S01]  /*5b00*/  ISETP.GT.U32.AND P0, PT, R9, R4, PT ;  /* 0x000000040900720c */ /* 0x000fe20003f04070 */
[----:B--2---:R-:W2:Y:S01]  /*5b10*/  MUFU.RCP R5, R5 ;  /* 0x0000000500057308 */ /* 0x004ea20000001000 */
[----:B------:R-:W-:Y:S11]  /*5b20*/  ISETP.GE.AND P1, PT, R3, RZ, PT ;  /* 0x000000ff0300720c */ /* 0x000ff60003f26270 */
[----:B------:R-:W-:Y:S02]  /*5b30*/  @!P0 IMAD.IADD R4, R4, 0x1, -R9 ;  /* 0x0000000104048824 */ /* 0x000fe400078e0a09 */
[----:B------:R-:W-:Y:S01]  /*5b40*/  @!P0 VIADD R10, R10, 0x1 ;  /* 0x000000010a0a8836 */ /* 0x000fe20000000000 */
[----:B------:R-:W-:Y:S02]  /*5b50*/  ISETP.NE.AND P0, PT, R76, RZ, PT ;  /* 0x000000ff4c00720c */ /* 0x000fe40003f05270 */
[----:B------:R-:W-:Y:S01]  /*5b60*/  ISETP.GE.U32.AND P2, PT, R4, R9, PT ;  /* 0x000000090400720c */ /* 0x000fe20003f46070 */
[----:B--2---:R-:W-:Y:S04]  /*5b70*/  VIADD R6, R5, 0xffffffe ;  /* 0x0ffffffe05067836 */ /* 0x004fe80000000000 */
[----:B------:R-:W2:Y:S08]  /*5b80*/  F2I.FTZ.U32.TRUNC.NTZ R7, R6 ;  /* 0x0000000600077305 */ /* 0x000eb0000021f000 */
[----:B------:R-:W-:Y:S05]  /*5b90*/  @P2 IADD3 R10, PT, PT, R10, 0x1, RZ ;  /* 0x000000010a0a2810 */ /* 0x000fea0007ffe0ff */
[----:B------:R-:W-:Y:S01]  /*5ba0*/  @!P1 IMAD.MOV R10, RZ, RZ, -R10 ;  /* 0x000000ffff0a9224 */ /* 0x000fe200078e0a0a */
[----:B------:R-:W-:Y:S01]  /*5bb0*/  @!P0 LOP3.LUT R10, RZ, R76, RZ, 0x33, !PT ;  /* 0x0000004cff0a8212 */ /* 0x000fe200078e33ff */
[--C-:B--2---:R-:W-:Y:S01]  /*5bc0*/  IMAD.MOV R3, RZ, RZ, -R7.reuse ;  /* 0x000000ffff037224 */ /* 0x104fe200078e0a07 */
[----:B------:R-:W-:Y:S01]  /*5bd0*/  ISETP.GE.AND P0, PT, R26, 0x1, PT ;  /* 0x000000011a00780c */ /* 0x000fe20003f06270 */
[----:B------:R-:W-:Y:S01]  /*5be0*/  IMAD.MOV.U32 R6, RZ, RZ, RZ ;  /* 0x000000ffff067224 */ /* 0x000fe200078e00ff */
[----:B------:R-:W-:Y:S01]  /*5bf0*/  LOP3.LUT R11, R10, R65, RZ, 0x3c, !PT ;  /* 0x000000410a0b7212 */ /* 0x000fe200078e3cff */
[----:B------:R-:W-:Y:S01]  /*5c00*/  IMAD R4, R3, R2, RZ ;  /* 0x0000000203047224 */ /* 0x000fe200078e02ff */
[----:B------:R-:W-:Y:S03]  /*5c10*/  IABS R3, R10 ;  /* 0x0000000a00037213 */ /* 0x000fe60000000000 */
[----:B------:R-:W-:Y:S06]  /*5c20*/  IMAD.HI.U32 R7, R7, R4, R6 ;  /* 0x0000000407077227 */ /* 0x000fec00078e0006 */
[----:B------:R-:W-:Y:S05]  /*5c30*/  IMAD.HI.U32 R12, R7, R3, RZ ;  /* 0x00000003070c7227 */ /* 0x000fea00078e00ff */
[----:B------:R-:W-:Y:S05]  /*5c40*/  IADD3 R4, PT, PT, -R12, RZ, RZ ;  /* 0x000000ff0c047210 */ /* 0x000fea0007ffe1ff */
[C---:B------:R-:W-:Y:S05]  /*5c50*/  IMAD R3, R2.reuse, R4, R3 ;  /* 0x0000000402037224 */ /* 0x040fea00078e0203 */
[----:B------:R-:W-:Y:S11]  /*5c60*/  ISETP.GT.U32.AND P4, PT, R2, R3, PT ;  /* 0x000000030200720c */ /* 0x000ff60003f84070 */
[----:B------:R-:W-:Y:S02]  /*5c70*/  @!UPT UIADD3 URZ, UPT, UPT, URZ, URZ, URZ ;  /* 0x000000fffffff290 */ /* 0x000fe4000fffe0ff */
[----:B------:R-:W-:Y:S05]  /*5c80*/  @!P4 IMAD.IADD R3, R3, 0x1, -R2 ;  /* 0x000000010303c824 */ /* 0x000fea00078e0a02 */
[----:B------:R-:W-:Y:S01]  /*5c90*/  ISETP.GE.U32.AND P2, PT, R3, R2, PT ;  /* 0x000000020300720c */ /* 0x000fe20003f46070 */
[----:B------:R-:W-:Y:S01]  /*5ca0*/  @!UPT UIADD3 URZ, UPT, UPT, URZ, URZ, URZ ;  /* 0x000000fffffff290 */ /* 0x000fe2000fffe0ff */
[----:B-1----:R-:W-:Y:S11]  /*5cb0*/  @!P0 BRA `(.L_x_88) ;  /* 0x0000000000a48947 */ /* 0x002ff60003800000 */
[----:B------:R-:W-:Y:S01]  /*5cc0*/  IMAD.HI.U32 R13, R68, R25, RZ ;  /* 0x00000019440d7227 */ /* 0x000fe200078e00ff */
        /* <DEDUP_REMOVED lines=8> */
[----:B------:R-:W-:Y:S01]  /*5d50*/  IMAD.HI.U32 R13, R29, R25, RZ ;  /* 0x000000191d0d7227 */ /* 0x000fe200078e00ff */
[----:B------:R-:W-:Y:S02]  /*5d60*/  SEL R7, R67, R14, !P5 ;  /* 0x0000000e43077207 */ /* 0x000fe40006800000 */
[----:B------:R-:W-:Y:S01]  /*5d70*/  SHF.R.U32.HI R18, RZ, R57, R18 ;  /* 0x00000039ff127219 */ /* 0x000fe20000011612 */
[-C--:B------:R-:W-:Y:S04]  /*5d80*/  IMAD.HI.U32 R14, R3, R22.reuse, RZ ;  /* 0x00000016030e7227 */ /* 0x080fe800078e00ff */
[----:B------:R-:W-:Y:S01]  /*5d90*/  IMAD.HI.U32 R16, R7, R22, RZ ;  /* 0x0000001607107227 */ /* 0x000fe200078e00ff */
[-C--:B------:R-:W-:Y:S02]  /*5da0*/  @P1 SHF.R.U32.HI R3, RZ, R23.reuse, R14 ;  /* 0x00000017ff031219 */ /* 0x080fe4000001160e */
[----:B------:R-:W-:Y:S02]  /*5db0*/  SHF.R.U32.HI R14, RZ, R66, R13 ;  /* 0x00000042ff0e7219 */ /* 0x000fe4000001160d */
[----:B------:R-:W-:Y:S01]  /*5dc0*/  @P1 SHF.R.U32.HI R7, RZ, R23, R16 ;  /* 0x00000017ff071219 */ /* 0x000fe20000011610 */
[C---:B------:R-:W-:Y:S01]  /*5dd0*/  IMAD R2, R26.reuse, R3, RZ ;  /* 0x000000031a027224 */ /* 0x040fe200078e02ff */
[----:B------:R-:W-:Y:S02]  /*5de0*/  SEL R5, R29, R14, !P0 ;  /* 0x0000000e1d057207 */ /* 0x000fe40004000000 */
[----:B------:R-:W-:Y:S01]  /*5df0*/  SEL R3, R31, R18, !P5 ;  /* 0x000000121f037207 */ /* 0x000fe20006800000 */
[----:B------:R-:W-:Y:S01]  /*5e00*/  IMAD R4, R26, R7, RZ ;  /* 0x000000071a047224 */ /* 0x000fe200078e02ff */
[C---:B------:R-:W-:Y:S01]  /*5e10*/  ISETP.GE.AND P0, PT, R5.reuse, R2, PT ;  /* 0x000000020500720c */ /* 0x040fe20003f06270 */
[----:B------:R-:W-:Y:S03]  /*5e20*/  IMAD.HI.U32 R6, R5, R22, RZ ;  /* 0x0000001605067227 */ /* 0x000fe600078e00ff */
[----:B------:R-:W-:Y:S01]  /*5e30*/  ISETP.GE.OR P0, PT, R3, R4, P0 ;  /* 0x000000040300720c */ /* 0x000fe20000706670 */
[----:B------:R-:W-:Y:S01]  /*5e40*/  IMAD.MOV R4, RZ, RZ, -R3 ;  /* 0x000000ffff047224 */ /* 0x000fe200078e0a03 */
[-C--:B------:R-:W-:Y:S03]  /*5e50*/  SHF.R.U32.HI R6, RZ, R23.reuse, R6 ;  /* 0x00000017ff067219 */ /* 0x080fe60000011606 */
[----:B------:R-:W-:Y:S01]  /*5e60*/  IMAD R31, R28, R4, R31 ;  /* 0x000000041c1f7224 */ /* 0x000fe200078e021f */
[----:B------:R-:W-:Y:S05]  /*5e70*/  SEL R9, R5, R6, !P1 ;  /* 0x0000000605097207 */ /* 0x000fea0004800000 */
[----:B------:R-:W-:Y:S02]  /*5e80*/  IMAD.MOV R6, RZ, RZ, -R9 ;  /* 0x000000ffff067224 */ /* 0x000fe400078e0a09 */
[C---:B------:R-:W-:Y:S04]  /*5e90*/  @!P0 IMAD.HI.U32 R2, R3.reuse, R22, RZ ;  /* 0x0000001603028227 */ /* 0x040fe800078e00ff */
[----:B------:R-:W-:Y:S01]  /*5ea0*/  IMAD R6, R26, R6, R5 ;  /* 0x000000061a067224 */ /* 0x000fe200078e0205 */
[----:B------:R-:W-:Y:S04]  /*5eb0*/  @!P0 SHF.R.U32.HI R2, RZ, R23, R2 ;  /* 0x00000017ff028219 */ /* 0x000fe80000011602 */
[----:B------:R-:W-:Y:S02]  /*5ec0*/  @!P0 SEL R0, R3, R2, !P1 ;  /* 0x0000000203008207 */ /* 0x000fe40004800000 */
[----:B------:R-:W-:Y:S02]  /*5ed0*/  IADD3 R2, PT, PT, -R5, RZ, RZ ;  /* 0x000000ff05027210 */ /* 0x000fe40007ffe1ff */
[----:B------:R-:W-:Y:S01]  /*5ee0*/  @!P0 IADD3 R8, PT, PT, R9, -R0, RZ ;  /* 0x8000000009088210 */ /* 0x000fe20007ffe0ff */
[----:B------:R-:W-:Y:S02]  /*5ef0*/  @!P0 IMAD R0, R7, R6, R0 ;  /* 0x0000000607008224 */ /* 0x000fe400078e0200 */
[----:B------:R-:W-:Y:S02]  /*5f00*/  IMAD R29, R24, R2, R29 ;  /* 0x00000002181d7224 */ /* 0x000fe400078e021d */
[----:B------:R-:W-:Y:S02]  /*5f10*/  @!P0 IMAD R5, R8, R26, R3 ;  /* 0x0000001a08058224 */ /* 0x000fe400078e0203 */
[----:B------:R-:W-:Y:S04]  /*5f20*/  @!P0 IMAD.MOV.U32 R3, RZ, RZ, R0 ;  /* 0x000000ffff038224 */ /* 0x000fe800078e0000 */
[----:B------:R-:W-:Y:S02]  /*5f30*/  IMAD R31, R3, R28, R31 ;  /* 0x0000001c031f7224 */ /* 0x000fe400078e021f */
[----:B------:R-:W-:Y:S07]  /*5f40*/  IMAD R29, R5, R24, R29 ;  /* 0x00000018051d7224 */ /* 0x000fee00078e021d */
.L_x_88:
[----:B------:R-:W-:Y:S01]  /*5f50*/  ISETP.NE.AND P0, PT, R27, 0x1, PT ;  /* 0x000000011b00780c */ /* 0x000fe20003f05270 */
[----:B------:R-:W1:Y:S01]  /*5f60*/  LDC.64 R4, c[0x0][0xb18] ;  /* 0x0002c600ff047b82 */ /* 0x000e620000000a00 */
[----:B------:R-:W-:Y:S01]  /*5f70*/  R2UR UR4, R11 ;  /* 0x000000000b0472ca */ /* 0x000fe200000e0000 */
[----:B------:R-:W-:Y:S01]  /*5f80*/  @!P4 VIADD R12, R12, 0x1 ;  /* 0x000000010c0cc836 */ /* 0x000fe20000000000 */
[----:B------:R-:W-:Y:S01]  /*5f90*/  ISETP.NE.AND P1, PT, R65, RZ, PT ;  /* 0x000000ff4100720c */ /* 0x000fe20003f25270 */
[----:B------:R-:W-:Y:S01]  /*5fa0*/  IMAD.MOV R8, RZ, RZ, -R10 ;  /* 0x000000ffff087224 */ /* 0x000fe200078e0a0a */
[----:B------:R-:W-:Y:S01]  /*5fb0*/  R2UR UR42, R21 ;  /* 0x00000000152a72ca */ /* 0x000fe200000e0000 */
[----:B------:R-:W-:Y:S01]  /*5fc0*/  @P2 VIADD R12, R12, 0x1 ;  /* 0x000000010c0c2836 */ /* 0x000fe20000000000 */
[----:B------:R-:W-:Y:S01]  /*5fd0*/  R2UR UR43, R10 ;  /* 0x000000000a2b72ca */ /* 0x000fe200000e0000 */
[----:B------:R-:W2:Y:S01]  /*5fe0*/  LDC.64 R6, c[0x0][0xb10] ;  /* 0x0002c400ff067b82 */ /* 0x000ea20000000a00 */
[----:B------:R-:W-:Y:S01]  /*5ff0*/  R2UR UR5, R65 ;  /* 0x00000000410572ca */ /* 0x000fe200000e0000 */
[----:B------:R-:W-:Y:S01]  /*6000*/  IMAD R19, R76, R8, R19 ;  /* 0x000000084c137224 */ /* 0x000fe200078e0213 */
[----:B------:R-:W-:Y:S01]  /*6010*/  R2UR UR44, R12 ;  /* 0x000000000c2c72ca */ /* 0x000fe200000e0000 */
[----:B------:R-:W-:Y:S04]  /*6020*/  BSSY.RECONVERGENT B6, `(.L_x_89) ;  /* 0x000003d000067945 */ /* 0x000fe80003800200 */
[----:B------:R-:W3:Y:S01]  /*6030*/  @!P0 LDC R0, c[0x0][0xb20] ;  /* 0x0002c800ff008b82 */ /* 0x000ee20000000800 */
[----:B------:R-:W-:Y:S01]  /*6040*/  R2UR UR51, R19 ;  /* 0x00000000133372ca */ /* 0x000fe200000e0000 */
[----:B------:R-:W-:Y:S01]  /*6050*/  UISETP.GE.AND UP1, UPT, UR4, URZ, UPT ;  /* 0x000000ff0400728c */ /* 0x000fe2000bf26270 */
[----:B------:R-:W-:Y:S05]  /*6060*/  R2UR UR4, R65 ;  /* 0x00000000410472ca */ /* 0x000fea00000e0000 */
[----:B------:R-:W4:Y:S01]  /*6070*/  @!P0 LDC R2, c[0x0][0xb0c] ;  /* 0x0002c300ff028b82 */ /* 0x000f220000000800 */
[----:B------:R-:W-:Y:S01]  /*6080*/  VOTEU.ALL UP0, P1 ;  /* 0x0000000000ff7886 */ /* 0x000fe20000800000 */
[----:B------:R-:W-:Y:S01]  /*6090*/  USHF.L.U32 UR42, UR42, 0x6, URZ ;  /* 0x000000062a2a7899 */ /* 0x000fe200080006ff */
[----:B-1----:R-:W-:Y:S01]  /*60a0*/  @!P0 ISETP.NE.AND P1, PT, R4, 0x1, PT ;  /* 0x000000010400880c */ /* 0x002fe20003f25270 */
[----:B------:R-:W-:Y:S01]  /*60b0*/  @!P0 IMAD.HI.U32 R3, R29, R5, RZ ;  /* 0x000000051d038227 */ /* 0x000fe200078e00ff */
[----:B------:R-:W-:Y:S02]  /*60c0*/  @!UP1 UIADD3 UR44, UPT, UPT, -UR44, URZ, URZ ;  /* 0x000000ff2c2c9290 */ /* 0x000fe4000fffe1ff */
[----:B------:R-:W-:Y:S02]  /*60d0*/  USHF.L.U32 UR51, UR51, 0x7, URZ ;  /* 0x0000000733337899 */ /* 0x000fe400080006ff */
[----:B------:R-:W-:Y:S01]  /*60e0*/  @!UP0 ULOP3.LUT UR44, URZ, UR4, URZ, 0x33, !UPT ;  /* 0x00000004ff2c8292 */ /* 0x000fe2000f8e33ff */
[----:B--2---:R-:W-:Y:S05]  /*60f0*/  @!P0 IMAD.HI.U32 R6, R31, R6, RZ ;  /* 0x000000061f068227 */ /* 0x004fea00078e00ff */
[----:B------:R-:W-:Y:S01]  /*6100*/  @!P0 SHF.R.U32.HI R6, RZ, R7, R6 ;  /* 0x00000007ff068219 */ /* 0x000fe20000011606 */
[----:B------:R-:W-:Y:S01]  /*6110*/  IMAD R8, RZ, RZ, -UR44 ;  /* 0x8000002cff087e24 */ /* 0x000fe2000f8e02ff */
[----:B---3--:R-:W-:Y:S02]  /*6120*/  @!P0 SHF.R.U32.HI R0, RZ, R0, R3 ;  /* 0x00000000ff008219 */ /* 0x008fe40000011603 */
[----:B----4-:R-:W-:Y:S02]  /*6130*/  @!P0 ISETP.NE.AND P2, PT, R2, 0x1, PT ;  /* 0x000000010200880c */ /* 0x010fe40003f45270 */
[----:B------:R-:W-:Y:S02]  /*6140*/  @!P0 SEL R3, R29, R0, !P1 ;  /* 0x000000001d038207 */ /* 0x000fe40004800000 */
[----:B------:R-:W-:Y:S02]  /*6150*/  R2UR UR4, R8 ;  /* 0x00000000080472ca */ /* 0x000fe400000e0000 */
[----:B------:R-:W-:Y:S02]  /*6160*/  LOP3.LUT P1, RZ, R75, 0x1b0, RZ, 0xc0, !PT ;  /* 0x000001b04bff7812 */ /* 0x000fe4000782c0ff */
[----:B------:R-:W-:Y:S02]  /*6170*/  @P3 SHF.R.U32.HI R8, RZ, 0x10, R61 ;  /* 0x00000010ff083819 */ /* 0x000fe4000001163d */
[----:B------:R-:W-:Y:S02]  /*6180*/  @!P0 SEL R6, R31, R6, !P2 ;  /* 0x000000061f068207 */ /* 0x000fe40005000000 */
[----:B------:R-:W-:Y:S03]  /*6190*/  @P3 R2UR UR52, R8 ;  /* 0x00000000083432ca */ /* 0x000fe600000e0000 */
[----:B------:R-:W-:Y:S02]  /*61a0*/  @!P0 IMAD.IADD R0, R3, 0x1, -R6 ;  /* 0x0000000103008824 */ /* 0x000fe400078e0a06 */
[----:B------:R-:W-:Y:S01]  /*61b0*/  @!P0 IMAD.IADD R3, R6, 0x1, -R3 ;  /* 0x0000000106038824 */ /* 0x000fe200078e0a03 */
[----:B------:R-:W-:Y:S01]  /*61c0*/  UIMAD UR43, UR5, UR4, UR43 ;  /* 0x00000004052b72a4 */ /* 0x000fe2000f8e022b */
[----:B------:R-:W-:Y:S02]  /*61d0*/  @!P0 IMAD R31, R0, R2, R31 ;  /* 0x00000002001f8224 */ /* 0x000fe400078e021f */
[----:B------:R-:W-:Y:S01]  /*61e0*/  @!P0 IMAD R29, R3, R4, R29 ;  /* 0x00000004031d8224 */ /* 0x000fe200078e021d */
[----:B------:R-:W-:Y:S08]  /*61f0*/  @!P1 BRA `(.L_x_90) ;  /* 0x00000000007c9947 */ /* 0x000ff00003800000 */
[----:B------:R-:W1:Y:S01]  /*6200*/  LDCU.64 UR8, c[0x4][0x80] ;  /* 0x01001000ff0877ac */ /* 0x000e620008000a00 */
[----:B------:R-:W-:Y:S01]  /*6210*/  MOV R2, 0x0 ;  /* 0x0000000000027802 */ /* 0x000fe20000000f00 */
[----:B------:R-:W-:Y:S02]  /*6220*/  HFMA2 R12, -RZ, RZ, 0, 5.9604644775390625e-08 ;  /* 0x00000001ff0c7431 */ /* 0x000fe400000001ff */
[----:B------:R-:W-:Y:S01]  /*6230*/  IMAD.MOV.U32 R8, RZ, RZ, 0x70 ;  /* 0x00000070ff087424 */ /* 0x000fe200078e00ff */
[----:B------:R2:W3:Y:S01]  /*6240*/  LDC.64 R14, c[0x4][R2] ;  /* 0x01000000020e7b82 */ /* 0x0004e20000000a00 */
[----:B------:R-:W4:Y:S01]  /*6250*/  LDCU.64 UR6, c[0x4][0x88] ;  /* 0x01001100ff0677ac */ /* 0x000f220008000a00 */
[----:B------:R-:W-:Y:S01]  /*6260*/  IMAD.MOV.U32 R13, RZ, RZ, RZ ;  /* 0x000000ffff0d7224 */ /* 0x000fe200078e00ff */
[----:B------:R-:W2:Y:S01]  /*6270*/  LDCU.64 UR4, c[0x4][0x8] ;  /* 0x01000100ff0477ac */ /* 0x000ea20008000a00 */
[----:B-1----:R-:W-:Y:S01]  /*6280*/  MOV R5, UR9 ;  /* 0x0000000900057c02 */ /* 0x002fe20008000f00 */
[----:B------:R-:W-:Y:S01]  /*6290*/  IMAD.U32 R4, RZ, RZ, UR8 ;  /* 0x00000008ff047e24 */ /* 0x000fe2000f8e00ff */
[----:B----4-:R-:W-:Y:S01]  /*62a0*/  MOV R7, UR7 ;  /* 0x0000000700077c02 */ /* 0x010fe20008000f00 */
[----:B------:R-:W-:Y:S01]  /*62b0*/  IMAD.U32 R6, RZ, RZ, UR6 ;  /* 0x00000006ff067e24 */ /* 0x000fe2000f8e00ff */
[----:B--2---:R-:W-:Y:S01]  /*62c0*/  MOV R11, UR5 ;  /* 0x00000005000b7c02 */ /* 0x004fe20008000f00 */
[----:B------:R-:W-:Y:S02]  /*62d0*/  IMAD.U32 R10, RZ, RZ, UR4 ;  /* 0x00000004ff0a7e24 */ /* 0x000fe4000f8e00ff */
[----:B------:R-:W-:Y:S07]  /*62e0*/  LEPC R20, `(.L_x_91) ;  /* 0x000000001014794e */ /* 0x000fee0000000000 */
[----:B---3-5:R-:W-:Y:S05]  /*62f0*/  CALL.ABS.NOINC R14 ;  /* 0x000000000e007343 */ /* 0x028fea0003c00000 */
.L_x_91:
[----:B------:R-:W1:Y:S01]  /*6300*/  LDCU.64 UR8, c[0x4][0x80] ;  /* 0x01001000ff0877ac */ /* 0x000e620008000a00 */
[----:B------:R-:W2:Y:S01]  /*6310*/  LDC.64 R2, c[0x4][R2] ;  /* 0x0100000002027b82 */ /* 0x000ea20000000a00 */
[----:B------:R-:W-:Y:S02]  /*6320*/  HFMA2 R12, -RZ, RZ, 0, 5.9604644775390625e-08 ;  /* 0x00000001ff0c7431 */ /* 0x000fe400000001ff */
[----:B------:R-:W-:Y:S02]  /*6330*/  IMAD.MOV.U32 R8, RZ, RZ, 0x70 ;  /* 0x00000070ff087424 */ /* 0x000fe400078e00ff */
[----:B------:R-:W-:Y:S01]  /*6340*/  IMAD.MOV.U32 R13, RZ, RZ, RZ ;  /* 0x000000ffff0d7224 */ /* 0x000fe200078e00ff */
[----:B------:R-:W3:Y:S01]  /*6350*/  LDCU.64 UR6, c[0x4][0x88] ;  /* 0x01001100ff0677ac */ /* 0x000ee20008000a00 */
[----:B------:R-:W4:Y:S01]  /*6360*/  LDCU.64 UR4, c[0x4][0x8] ;  /* 0x01000100ff0477ac */ /* 0x000f220008000a00 */
[----:B-1----:R-:W-:Y:S02]  /*6370*/  MOV R4, UR8 ;  /* 0x0000000800047c02 */ /* 0x002fe40008000f00 */
[----:B------:R-:W-:Y:S02]  /*6380*/  MOV R5, UR9 ;  /* 0x0000000900057c02 */ /* 0x000fe40008000f00 */
[----:B---3--:R-:W-:Y:S01]  /*6390*/  MOV R7, UR7 ;  /* 0x0000000700077c02 */ /* 0x008fe20008000f00 */
[----:B------:R-:W-:Y:S01]  /*63a0*/  IMAD.U32 R6, RZ, RZ, UR6 ;  /* 0x00000006ff067e24 */ /* 0x000fe2000f8e00ff */
[----:B----4-:R-:W-:Y:S01]  /*63b0*/  MOV R11, UR5 ;  /* 0x00000005000b7c02 */ /* 0x010fe20008000f00 */
[----:B------:R-:W-:Y:S02]  /*63c0*/  IMAD.U32 R10, RZ, RZ, UR4 ;  /* 0x00000004ff0a7e24 */ /* 0x000fe4000f8e00ff */
[----:B------:R-:W-:Y:S07]  /*63d0*/  LEPC R20, `(.L_x_90) ;  /* 0x000000001014794e */ /* 0x000fee0000000000 */
[----:B--2---:R-:W-:Y:S05]  /*63e0*/  CALL.ABS.NOINC R2 ;  /* 0x0000000002007343 */ /* 0x004fea0003c00000 */
.L_x_90:
[----:B------:R-:W-:Y:S05]  /*63f0*/  BSYNC.RECONVERGENT B6 ;  /* 0x0000000000067941 */ /* 0x000fea0003800200 */
.L_x_89:
[----:B------:R-:W-:Y:S01]  /*6400*/  ISETP.NE.U32.AND P3, PT, R54, RZ, PT ;  /* 0x000000ff3600720c */ /* 0x000fe20003f65070 */
[----:B------:R-:W-:Y:S01]  /*6410*/  UISETP.NE.AND UP2, UPT, UR49, URZ, UPT ;  /* 0x000000ff3100728c */ /* 0x000fe2000bf45270 */
[----:B------:R-:W-:Y:S01]  /*6420*/  ISETP.NE.U32.AND P2, PT, RZ, UR36, PT ;  /* 0x00000024ff007c0c */ /* 0x000fe2000bf45070 */
[----:B------:R-:W-:Y:S01]  /*6430*/  UISETP.NE.U32.AND UP1, UPT, UR38, URZ, UPT ;  /* 0x000000ff2600728c */ /* 0x000fe2000bf25070 */
[----:B------:R-:W-:Y:S01]  /*6440*/  ISETP.NE.AND.EX P3, PT, R55, RZ, PT, P3 ;  /* 0x000000ff3700720c */ /* 0x000fe20003f65330 */
[----:B------:R-:W-:Y:S01]  /*6450*/  UPLOP3.LUT UP0, UPT, UPT, UPT, UPT, 0x40, 0x4 ;  /* 0x000000000004789c */ /* 0x000fe20003f0e870 */
[----:B------:R-:W-:Y:S01]  /*6460*/  ISETP.NE.AND.EX P2, PT, RZ, UR37, PT, P2 ;  /* 0x00000025ff007c0c */ /* 0x000fe2000bf45320 */
[----:B------:R-:W-:Y:S01]  /*6470*/  UISETP.NE.AND.EX UP1, UPT, UR39, URZ, UPT, UP1 ;  /* 0x000000ff2700728c */ /* 0x000fe2000bf25310 */
[----:B------:R-:W-:Y:S04]  /*6480*/  PLOP3.LUT P4, PT, PT, PT, UP2, 0x80, 0x8 ;  /* 0x000000000008781c */ /* 0x000fe80003f8f028 */
[----:B------:R-:W-:Y:S01]  /*6490*/  P2R R80, PR, RZ, 0x10 ;  /* 0x00000010ff507803 */ /* 0x000fe20000000000 */
[----:B------:R-:W-:Y:S06]  /*64a0*/  @UP2 UPLOP3.LUT UP0, UPT, UPT, UPT, UP1, 0x80, 0x8 ;  /* 0x000000000008289c */ /* 0x000fec0003f0f010 */
[----:B------:R-:W-:Y:S01]  /*64b0*/  PLOP3.LUT P0, PT, PT, PT, UP0, 0x80, 0x8 ;  /* 0x000000000008781c */ /* 0x000fe20003f0f008 */
[----:B------:R-:W-:Y:S01]  /*64c0*/  @!UPT UIADD3 URZ, UPT, UPT, URZ, URZ, URZ ;  /* 0x000000fffffff290 */ /* 0x000fe2000fffe0ff */
[----:B------:R-:W-:Y:S11]  /*64d0*/  BRA.U !UP1, `(.L_x_92) ;  /* 0x0000000109387547 */ /* 0x000ff6000b800000 */
[----:B------:R-:W-:Y:S01]  /*64e0*/  UISETP.NE.U32.AND UP0, UPT, UR36, URZ, UPT ;  /* 0x000000ff2400728c */ /* 0x000fe2000bf05070 */
[----:B------:R-:W-:Y:S02]  /*64f0*/  HFMA2 R0, -RZ, RZ, 0, 5.9604644775390625e-08 ;  /* 0x00000001ff007431 */ /* 0x000fe400000001ff */
[----:B------:R-:W-:Y:S01]  /*6500*/  IMAD.MOV.U32 R59, RZ, RZ, 0x1 ;  /* 0x00000001ff3b7424 */ /* 0x000fe200078e00ff */
[----:B------:R-:W-:Y:S06]  /*6510*/  UISETP.NE.AND.EX UP0, UPT, UR37, URZ, UPT, UP0 ;  /* 0x000000ff2500728c */ /* 0x000fec000bf05300 */
[----:B------:R-:W-:Y:S05]  /*6520*/  PLOP3.LUT P1, PT, PT, PT, UP0, 0x80, 0x8 ;  /* 0x000000000008781c */ /* 0x000fea0003f2f008 */
[----:B------:R-:W1:Y:S01]  /*6530*/  @UP0 LDCU.64 UR6, c[0x0][0x888] ;  /* 0x00011100ff0607ac */ /* 0x000e620008000a00 */
[----:B------:R-:W-:Y:S07]  /*6540*/  @UP0 UIMAD UR4, UR45, UR38, URZ ;  /* 0x000000262d0402a4 */ /* 0x000fee000f8e02ff */
[----:B------:R-:W-:Y:S01]  /*6550*/  @!P1 PRMT R59, R0, 0x7610, R59 ;  /* 0x00007610003b9816 */ /* 0x000fe2000000003b */
[----:B-1----:R-:W-:Y:S03]  /*6560*/  @UP0 UIMAD.WIDE UR6, UR4, 0x4, UR6 ;  /* 0x00000004040608a5 */ /* 0x002fe6000f8e0206 */
[----:B------:R-:W1:Y:S03]  /*6570*/  @!UP0 LDCU UR4, c[0x0][0x880] ;  /* 0x00011000ff0487ac */ /* 0x000e660008000800 */
[----:B------:R-:W-:Y:S01]  /*6580*/  IMAD.U32 R2, RZ, RZ, UR6 ;  /* 0x00000006ff027e24 */ /* 0x000fe2000f8e00ff */
[----:B------:R-:W-:Y:S05]  /*6590*/  MOV R3, UR7 ;  /* 0x0000000700037c02 */ /* 0x000fea0008000f00 */
[----:B-----5:R2:W5:Y:S02]  /*65a0*/  @P1 LDG.E R35, desc[UR46][R2.64] ;  /* 0x0000002e02231981 */ /* 0x020564000c1e1900 */
[----:B-12---:R-:W-:Y:S02]  /*65b0*/  @!P1 IMAD.U32 R35, RZ, RZ, UR4 ;  /* 0x00000004ff239e24 */ /* 0x006fe4000f8e00ff */
.L_x_92:
[----:B------:R-:W-:Y:S05]  /*65c0*/  @!P3 BRA `(.L_x_93) ;  /* 0x000000000020b947 */ /* 0x000fea0003800000 */
[----:B------:R-:W-:Y:S04]  /*65d0*/  ISETP.NE.U32.AND P1, PT, R52, RZ, PT ;  /* 0x000000ff3400720c */ /* 0x000fe80003f25070 */
[----:B------:R-:W-:Y:S11]  /*65e0*/  ISETP.NE.AND.EX P1, PT, R53, RZ, PT, P1 ;  /* 0x000000ff3500720c */ /* 0x000ff60003f25310 */
[----:B------:R-:W-:Y:S02]  /*65f0*/  @!UPT UIADD3 URZ, UPT, UPT, URZ, URZ, URZ ;  /* 0x000000fffffff290 */ /* 0x000fe4000fffe0ff */
[----:B------:R-:W1:Y:S01]  /*6600*/  @P1 LDC.64 R2, c[0x0][0x8a8] ;  /* 0x00022a00ff021b82 */ /* 0x000e620000000a00 */
[----:B------:R-:W-:Y:S04]  /*6610*/  @P1 IMAD R0, R54, UR45, RZ ;  /* 0x0000002d36001c24 */ /* 0x000fe8000f8e02ff */
[----:B-1----:R-:W-:Y:S05]  /*6620*/  @P1 IMAD.WIDE R2, R0, 0x4, R2 ;  /* 0x0000000400021825 */ /* 0x002fea00078e0202 */
[----:B-----5:R1:W5:Y:S02]  /*6630*/  @P1 LDG.E R33, desc[UR46][R2.64] ;  /* 0x0000002e02211981 */ /* 0x020364000c1e1900 */
[----:B-1----:R-:W2:Y:S02]  /*6640*/  @!P1 LDC R33, c[0x0][0x8a0] ;  /* 0x00022800ff219b82 */ /* 0x002ea40000000800 */
.L_x_93:
[----:B-----5:R-:W-:Y:S01]  /*6650*/  FSETP.NEU.AND P1, PT, R35, RZ, PT ;  /* 0x000000ff2300720b */ /* 0x020fe20003f2d000 */
[----:B------:R-:W-:Y:S01]  /*6660*/  IMAD.SHL.U32 R84, R72, 0x2, RZ ;  /* 0x0000000248547824 */ /* 0x000fe200078e00ff */
[----:B------:R-:W-:Y:S01]  /*6670*/  SEL R3, RZ, 0xffffffff, P2 ;  /* 0xffffffffff037807 */ /* 0x000fe20001000000 */
[----:B------:R-:W-:Y:S01]  /*6680*/  BSSY B1, `(.L_x_94) ;  /* 0x000002c000017945 */ /* 0x000fe20003800000 */
[----:B------:R-:W-:Y:S01]  /*6690*/  @P4 LOP3.LUT P2, RZ, R59, 0xff, RZ, 0xc0, !PT ;  /* 0x000000ff3bff4812 */ /* 0x000fe2000784c0ff */
[----:B------:R-:W-:Y:S01]  /*66a0*/  VIADD R82, R84, UR50 ;  /* 0x0000003254527c36 */ /* 0x000fe20008000000 */
[----:B------:R-:W-:Y:S01]  /*66b0*/  @P4 SEL R4, RZ, 0xffffffff, P1 ;  /* 0xffffffffff044807 */ /* 0x000fe20000800000 */
[----:B------:R-:W-:Y:S01]  /*66c0*/  IMAD.MOV.U32 R85, RZ, RZ, 0x1 ;  /* 0x00000001ff557424 */ /* 0x000fe200078e00ff */
[----:B------:R-:W-:Y:S01]  /*66d0*/  LOP3.LUT R71, R71, 0x1, RZ, 0x3c, !PT ;  /* 0x0000000147477812 */ /* 0x000fe200078e3cff */
[----:B------:R-:W-:Y:S01]  /*66e0*/  IMAD.IADD R34, R32, 0x1, R17 ;  /* 0x0000000120227824 */ /* 0x000fe200078e0211 */
[----:B------:R-:W-:Y:S01]  /*66f0*/  @P0 SEL R4, R3, R4, !P2 ;  /* 0x0000000403040207 */ /* 0x000fe20005000000 */
[----:B------:R-:W-:Y:S01]  /*6700*/  IMAD.MOV.U32 R39, RZ, RZ, RZ ;  /* 0x000000ffff277224 */ /* 0x000fe200078e00ff */
[----:B------:R-:W-:Y:S02]  /*6710*/  LEA R83, R30, UR50, 0x3 ;  /* 0x000000321e537c11 */ /* 0x000fe4000f8e18ff */
[----:B------:R-:W-:Y:S02]  /*6720*/  CS2R R50, SRZ ;  /* 0x0000000000327805 */ /* 0x000fe4000001ff00 */
[----:B------:R-:W-:Y:S02]  /*6730*/  @P4 LOP3.LUT R79, R4, 0x1, RZ, 0xc0, !PT ;  /* 0x00000001044f4812 */ /* 0x000fe400078ec0ff */
[----:B------:R-:W-:Y:S02]  /*6740*/  CS2R R48, SRZ ;  /* 0x0000000000307805 */ /* 0x000fe4000001ff00 */
[----:B------:R-:W-:Y:S02]  /*6750*/  SHF.L.U32 R0, R70, 0x1f, RZ ;  /* 0x0000001f46007819 */ /* 0x000fe400000006ff */
[----:B------:R-:W-:Y:S02]  /*6760*/  CS2R R42, SRZ ;  /* 0x00000000002a7805 */ /* 0x000fe4000001ff00 */
[----:B------:R-:W-:Y:S02]  /*6770*/  ISETP.NE.U32.OR P5, PT, R79, 0x1, !P4 ;  /* 0x000000014f00780c */ /* 0x000fe400067a5470 */
[----:B------:R-:W-:Y:S02]  /*6780*/  CS2R R40, SRZ ;  /* 0x0000000000287805 */ /* 0x000fe4000001ff00 */
[----:B------:R-:W-:Y:S01]  /*6790*/  PLOP3.LUT P0, PT, PT, PT, UP1, 0x80, 0x8 ;  /* 0x000000000008781c */ /* 0x000fe20003f0f018 */
[----:B------:R-:W-:Y:S01]  /*67a0*/  IMAD.IADD R81, R77, 0x1, R82 ;  /* 0x000000014d517824 */ /* 0x000fe200078e0252 */
[----:B------:R-:W-:Y:S02]  /*67b0*/  LOP3.LUT P2, R78, R59, 0xff, RZ, 0xc0, !PT ;  /* 0x000000ff3b4e7812 */ /* 0x000fe4000784c0ff */
[----:B------:R-:W-:Y:S05]  /*67c0*/  SEL R86, RZ, 0xffffffff, P1 ;  /* 0xffffffffff567807 */ /* 0x000fea0000800000 */
[----:B------:R-:W-:Y:S04]  /*67d0*/  @P5 SHF.L.U32 R2, R71, 0x1f, RZ ;  /* 0x0000001f47025819 */ /* 0x000fe800000006ff */
[----:B------:R-:W-:Y:S01]  /*67e0*/  @P0 SEL R86, R3, R86, !P2 ;  /* 0x0000005603560207 */ /* 0x000fe20005000000 */
[----:B------:R-:W1:Y:S03]  /*67f0*/  @P5 SYNCS.PHASECHK.TRANS64.TRYWAIT P4, [UR50+0x80], R2 ;  /* 0x00008002ff0055a7 */ /* 0x000e660008081132 */
[----:B------:R-:W-:Y:S01]  /*6800*/  LOP3.LUT R86, R86, 0x1, RZ, 0xc0, !PT ;  /* 0x0000000156567812 */ /* 0x000fe200078ec0ff */
[----:B------:R3:W4:Y:S01]  /*6810*/  SYNCS.PHASECHK.TRANS64.TRYWAIT P3, [R83+URZ+0xe0], R0 ;  /* 0x0000e000530075a7 */ /* 0x00072200080611ff */
[----:B-1----:R-:W-:Y:S01]  /*6820*/  @P5 SEL R85, RZ, 0x1, !P4 ;  /* 0x00000001ff555807 */ /* 0x002fe20006000000 */
[----:B---3--:R-:W-:Y:S06]  /*6830*/  @!P5 BRA `(.L_x_95) ;  /* 0x000000000040d947 */ /* 0x008fec0003800000 */
[----:B------:R-:W-:Y:S01]  /*6840*/  ISETP.NE.AND P1, PT, R85, RZ, PT ;  /* 0x000000ff5500720c */ /* 0x000fe20003f25270 */
[----:B------:R-:W-:Y:S01]  /*6850*/  BSSY B0, `(.L_x_96) ;  /* 0x000000a000007945 */ /* 0x000fe20003800000 */
[----:B------:R-:W-:Y:S01]  /*6860*/  ISETP.NE.U32.AND P0, PT, R86, 0x1, PT ;  /* 0x000000015600780c */ /* 0x000fe20003f05070 */
[----:B------:R-:W-:Y:S01]  /*6870*/  IMAD.MOV.U32 R50, RZ, RZ, RZ ;  /* 0x000000ffff327224 */ /* 0x000fe200078e00ff */
[----:B------:R-:W-:Y:S02]  /*6880*/  CS2R R42, SRZ ;  /* 0x00000000002a7805 */ /* 0x000fe4000001ff00 */
[----:B------:R-:W-:Y:S02]  /*6890*/  CS2R R40, SRZ ;  /* 0x0000000000287805 */ /* 0x000fe4000001ff00 */
[----:B------:R-:W-:Y:S05]  /*68a0*/  CS2R R48, SRZ ;  /* 0x0000000000307805 */ /* 0x000fea000001ff00 */
[----:B------:R-:W-:Y:S05]  /*68b0*/  @P1 BRA `(.L_x_97) ;  /* 0x00000000000c1947 */ /* 0x000fea0003800000 */
[----:B------:R-:W-:Y:S04]  /*68c0*/  SHF.L.U32 R3, R71, 0x1f, RZ ;  /* 0x0000001f47037819 */ /* 0x000fe800000006ff */
[----:B------:R-:W1:Y:S02]  /*68d0*/  SYNCS.PHASECHK.TRANS64.TRYWAIT P1, [UR50+0x80], R3 ;  /* 0x00008003ff0075a7 */ /* 0x000e640008021132 */
[----:B-1----:R-:W-:Y:S05]  /*68e0*/  @!P1 BRA `(.L_x_98) ;  /* 0x0000002c00709947 */ /* 0x002fea0003800000 */
.L_x_97:
[----:B------:R-:W-:Y:S05]  /*68f0*/  BSYNC B0 ;  /* 0x0000000000007941 */ /* 0x000fea0003800000 */
.L_x_96:
[----:B------:R-:W-:Y:S05]  /*6900*/  @P0 WARPSYNC.ALL ;  /* 0x0000000000000948 */ /* 0x000fea0003800000 */
[----:B------:R3:W1:Y:S01]  /*6910*/  @P0 LDSM.16.M88.4 R40, [R84+UR50+0x200] ;  /* 0x000200325428083b */ /* 0x0006620008000200 */
[----:B------:R-:W-:Y:S03]  /*6920*/  HFMA2 R39, -RZ, RZ, 0, 5.9604644775390625e-08 ;  /* 0x00000001ff277431 */ /* 0x000fe600000001ff */
[----:B------:R3:W1:Y:S02]  /*6930*/  @P0 LDSM.16.M88.4 R48, [R81+0x200] ;  /* 0x000200005130083b */ /* 0x0006640000000200 */
.L_x_95:
[----:B------:R-:W-:Y:S05]  /*6940*/  BSYNC B1 ;  /* 0x0000000000017941 */ /* 0x000fea0003800000 */
.L_x_94:
[----:B-1----:R-:W-:Y:S04]  /*6950*/  SHF.R.U32.HI R3, RZ, 0x15, R34 ;  /* 0x00000015ff037819 */ /* 0x002fe80000011622 */
[----:B------:R-:W-:Y:S01]  /*6960*/  LOP3.LUT P0, RZ, R3, 0x3, R74, 0x48, !PT ;  /* 0x0000000303ff7812 */ /* 0x000fe2000780484a */
[----:B------:R-:W-:Y:S01]  /*6970*/  @!UPT UIADD3 URZ, UPT, UPT, URZ, URZ, URZ ;  /* 0x000000fffffff290 */ /* 0x000fe2000fffe0ff */
[----:B----4-:R-:W-:Y:S11]  /*6980*/  @P3 BRA `(.L_x_99) ;  /* 0x0000000000083947 */ /* 0x010ff60003800000 */
[----:B------:R-:W1:Y:S02]  /*6990*/  SYNCS.PHASECHK.TRANS64.TRYWAIT P1, [R83+URZ+0xe0], R0 ;  /* 0x0000e000530075a7 */ /* 0x000e6400080211ff */
[----:B-1----:R-:W-:Y:S05]  /*69a0*/  @!P1 BRA `(.L_x_100) ;  /* 0x0000002c00589947 */ /* 0x002fea0003800000 */
.L_x_99:
[----:B------:R-:W-:Y:S05]  /*69b0*/  @!P0 BRA `(.L_x_101) ;  /* 0x0000000000408947 */ /* 0x000fea0003800000 */
[----:B------:R-:W4:Y:S01]  /*69c0*/  LDCU.64 UR8, c[0x4][0x70] ;  /* 0x01000e00ff0877ac */ /* 0x000f220008000a00 */
[----:B------:R-:W-:Y:S01]  /*69d0*/  MOV R3, 0x0 ;  /* 0x0000000000037802 */ /* 0x000fe20000000f00 */
[----:B------:R-:W-:Y:S02]  /*69e0*/  HFMA2 R12, -RZ, RZ, 0, 5.9604644775390625e-08 ;  /* 0x00000001ff0c7431 */ /* 0x000fe400000001ff */
[----:B------:R-:W-:Y:S02]  /*69f0*/  IMAD.MOV.U32 R8, RZ, RZ, 0x192 ;  /* 0x00000192ff087424 */ /* 0x000fe400078e00ff */
[----:B------:R-:W-:Y:S01]  /*6a00*/  IMAD.MOV.U32 R13, RZ, RZ, RZ ;  /* 0x000000ffff0d7224 */ /* 0x000fe200078e00ff */
[----:B------:R-:W5:Y:S01]  /*6a10*/  LDCU.64 UR6, c[0x4][0x78] ;  /* 0x01000f00ff0677ac */ /* 0x000f620008000a00 */
[----:B------:R-:W1:Y:S01]  /*6a20*/  LDC.64 R2, c[0x4][R3] ;  /* 0x0100000003027b82 */ /* 0x000e620000000a00 */
[----:B------:R-:W2:Y:S01]  /*6a30*/  LDCU.64 UR4, c[0x4][0x10] ;  /* 0x01000200ff0477ac */ /* 0x000ea20008000a00 */
[----:B----4-:R-:W-:Y:S01]  /*6a40*/  MOV R5, UR9 ;  /* 0x0000000900057c02 */ /* 0x010fe20008000f00 */
[----:B------:R-:W-:Y:S01]  /*6a50*/  IMAD.U32 R4, RZ, RZ, UR8 ;  /* 0x00000008ff047e24 */ /* 0x000fe2000f8e00ff */
[----:B-----5:R-:W-:Y:S01]  /*6a60*/  MOV R7, UR7 ;  /* 0x0000000700077c02 */ /* 0x020fe20008000f00 */
[----:B------:R-:W-:Y:S01]  /*6a70*/  IMAD.U32 R6, RZ, RZ, UR6 ;  /* 0x00000006ff067e24 */ /* 0x000fe2000f8e00ff */
[----:B--2---:R-:W-:Y:S01]  /*6a80*/  MOV R11, UR5 ;  /* 0x00000005000b7c02 */ /* 0x004fe20008000f00 */
[----:B------:R-:W-:Y:S02]  /*6a90*/  IMAD.U32 R10, RZ, RZ, UR4 ;  /* 0x00000004ff0a7e24 */ /* 0x000fe4000f8e00ff */
[----:B------:R-:W-:Y:S07]  /*6aa0*/  LEPC R20, `(.L_x_101) ;  /* 0x000000001014794e */ /* 0x000fee0000000000 */
[----:B-1-3--:R-:W-:Y:S05]  /*6ab0*/  CALL.ABS.NOINC R2 ;  /* 0x0000000002007343 */ /* 0x00afea0003c00000 */
.L_x_101:
[----:B------:R-:W-:Y:S05]  /*6ac0*/  WARPSYNC.ALL ;  /* 0x0000000000007948 */ /* 0x000fea0003800000 */
[----:B------:R-:W-:Y:S01]  /*6ad0*/  R2UR UR4, R34 ;  /* 0x00000000220472ca */ /* 0x000fe200000e0000 */
[--C-:B------:R-:W-:Y:S01]  /*6ae0*/  HADD2.F32 R20, -RZ, R40.reuse.H0_H0 ;  /* 0x20000028ff147230 */ /* 0x100fe20000004100 */
[----:B------:R-:W-:Y:S01]  /*6af0*/  ISETP.NE.AND P1, PT, R73, RZ, PT ;  /* 0x000000ff4900720c */ /* 0x000fe20003f25270 */
[----:B------:R-:W-:Y:S01]  /*6b00*/  HADD2.F32 R21, -RZ, R40.H1_H1 ;  /* 0x30000028ff157230 */ /* 0x000fe20000004100 */
[----:B------:R-:W-:Y:S01]  /*6b10*/  ISETP.NE.AND P6, PT, R80, RZ, PT ;  /* 0x000000ff5000720c */ /* 0x000fe20003fc5270 */
[--C-:B------:R-:W-:Y:S01]  /*6b20*/  HADD2.F32 R36, -RZ, R41.reuse.H0_H0 ;  /* 0x20000029ff247230 */ /* 0x100fe20000004100 */
[----:B------:R-:W-:Y:S01]  /*6b30*/  BSSY.RECONVERGENT B0, `(.L_x_102) ;  /* 0x000004c000007945 */ /* 0x000fe20003800200 */
[----:B------:R-:W-:Y:S01]  /*6b40*/  HADD2.F32 R38, -RZ, R41.H1_H1 ;  /* 0x30000029ff267230 */ /* 0x000fe20000004100 */
[----:B------:R-:W-:Y:S01]  /*6b50*/  ISETP.NE.U32.OR P0, PT, R79, 0x1, !P6 ;  /* 0x000000014f00780c */ /* 0x000fe20007705470 */
[----:B------:R-:W-:Y:S04]  /*6b60*/  HADD2.F32 R37, -RZ, R49.H0_H0 ;  /* 0x20000031ff257230 */ /* 0x000fe80000004100 */
[----:B------:R-:W1:Y:S02]  /*6b70*/  LDTM.16dp256bit.x4 R4, tmem[UR4] ;  /* 0x00000004000479ee */ /* 0x000e640008120000 */
[C---:B-12---:R-:W-:Y:S01]  /*6b80*/  FMUL R0, R33.reuse, R4 ;  /* 0x0000000421007220 */ /* 0x046fe20000400000 */
[C---:B------:R-:W-:Y:S01]  /*6b90*/  FMUL R2, R33.reuse, R5 ;  /* 0x0000000521027220 */ /* 0x040fe20000400000 */
[C---:B------:R-:W-:Y:S01]  /*6ba0*/  FMUL R3, R33.reuse, R6 ;  /* 0x0000000621037220 */ /* 0x040fe20000400000 */
[----:B------:R-:W-:Y:S01]  /*6bb0*/  FMUL R7, R33, R7 ;  /* 0x0000000721077220 */ /* 0x000fe20000400000 */
[C---:B------:R-:W-:Y:S01]  /*6bc0*/  FFMA R0, R35.reuse, R20, R0 ;  /* 0x0000001423007223 */ /* 0x040fe20000000000 */
[C---:B------:R-:W-:Y:S01]  /*6bd0*/  FFMA R2, R35.reuse, R21, R2 ;  /* 0x0000001523027223 */ /* 0x040fe20000000002 */
[C---:B------:R-:W-:Y:S01]  /*6be0*/  FFMA R3, R35.reuse, R36, R3 ;  /* 0x0000002423037223 */ /* 0x040fe20000000003 */
[--C-:B------:R-:W-:Y:S02]  /*6bf0*/  HADD2.F32 R20, -RZ, R42.reuse.H0_H0 ;  /* 0x2000002aff147230 */ /* 0x100fe40000004100 */
[----:B------:R-:W-:Y:S01]  /*6c00*/  FFMA R7, R35, R38, R7 ;  /* 0x0000002623077223 */ /* 0x000fe20000000007 */
[C---:B------:R-:W-:Y:S01]  /*6c10*/  FMUL R4, R33.reuse, R8 ;  /* 0x0000000821047220 */ /* 0x040fe20000400000 */
[----:B------:R-:W-:Y:S01]  /*6c20*/  HADD2.F32 R36, -RZ, R42.H1_H1 ;  /* 0x3000002aff247230 */ /* 0x000fe20000004100 */
[----:B------:R-:W-:Y:S01]  /*6c30*/  F2FP.F16.F32.PACK_AB R44, R2, R0 ;  /* 0x00000000022c723e */ /* 0x000fe200000000ff */
[----:B------:R-:W-:Y:S01]  /*6c40*/  FMUL R5, R33, R9 ;  /* 0x0000000921057220 */ /* 0x000fe20000400000 */
[--C-:B------:R-:W-:Y:S01]  /*6c50*/  HADD2.F32 R21, -RZ, R43.reuse.H0_H0 ;  /* 0x2000002bff157230 */ /* 0x100fe20000004100 */
[----:B------:R-:W-:Y:S01]  /*6c60*/  F2FP.F16.F32.PACK_AB R45, R7, R3 ;  /* 0x00000003072d723e */ /* 0x000fe200000000ff */
[C---:B------:R-:W-:Y:S01]  /*6c70*/  FFMA R4, R35.reuse, R20, R4 ;  /* 0x0000001423047223 */ /* 0x040fe20000000004 */
[----:B------:R-:W-:Y:S01]  /*6c80*/  FFMA R5, R35, R36, R5 ;  /* 0x0000002423057223 */ /* 0x000fe20000000005 */
[C---:B------:R-:W-:Y:S01]  /*6c90*/  FMUL R6, R33.reuse, R10 ;  /* 0x0000000a21067220 */ /* 0x040fe20000400000 */
[----:B------:R-:W-:Y:S02]  /*6ca0*/  HADD2.F32 R20, -RZ, R43.H1_H1 ;  /* 0x3000002bff147230 */ /* 0x000fe40000004100 */
[C---:B------:R-:W-:Y:S01]  /*6cb0*/  FMUL R11, R33.reuse, R11 ;  /* 0x0000000b210b7220 */ /* 0x040fe20000400000 */
[----:B------:R-:W-:Y:S01]  /*6cc0*/  FMUL R8, R33, R12 ;  /* 0x0000000c21087220 */ /* 0x000fe20000400000 */
[----:B------:R-:W-:Y:S01]  /*6cd0*/  FFMA R6, R35, R21, R6 ;  /* 0x0000001523067223 */ /* 0x000fe20000000006 */
[--C-:B------:R-:W-:Y:S02]  /*6ce0*/  HADD2.F32 R21, -RZ, R48.reuse.H0_H0 ;  /* 0x20000030ff157230 */ /* 0x100fe40000004100 */
[C---:B------:R-:W-:Y:S01]  /*6cf0*/  FMUL R9, R33.reuse, R13 ;  /* 0x0000000d21097220 */ /* 0x040fe20000400000 */
[----:B------:R-:W-:Y:S02]  /*6d00*/  HADD2.F32 R36, -RZ, R48.H1_H1 ;  /* 0x30000030ff247230 */ /* 0x000fe40000004100 */
[----:B------:R-:W-:Y:S01]  /*6d10*/  FMUL R10, R33, R14 ;  /* 0x0000000e210a7220 */ /* 0x000fe20000400000 */
[C---:B------:R-:W-:Y:S01]  /*6d20*/  FFMA R11, R35.reuse, R20, R11 ;  /* 0x00000014230b7223 */ /* 0x040fe2000000000b */
[C---:B------:R-:W-:Y:S01]  /*6d30*/  FFMA R8, R35.reuse, R21, R8 ;  /* 0x0000001523087223 */ /* 0x040fe20000000008 */
[----:B------:R-:W-:Y:S02]  /*6d40*/  HADD2.F32 R20, -RZ, R49.H1_H1 ;  /* 0x30000031ff147230 */ /* 0x000fe40000004100 */
[----:B------:R-:W-:Y:S01]  /*6d50*/  FFMA R9, R35, R36, R9 ;  /* 0x0000002423097223 */ /* 0x000fe20000000009 */
[----:B------:R-:W-:Y:S01]  /*6d60*/  FMUL R15, R33, R15 ;  /* 0x0000000f210f7220 */ /* 0x000fe20000400000 */
[--C-:B------:R-:W-:Y:S02]  /*6d70*/  HADD2.F32 R21, -RZ, R50.reuse.H0_H0 ;  /* 0x20000032ff157230 */ /* 0x100fe40000004100 */
[----:B------:R-:W-:Y:S01]  /*6d80*/  FFMA R10, R35, R37, R10 ;  /* 0x00000025230a7223 */ /* 0x000fe2000000000a */
[C---:B------:R-:W-:Y:S01]  /*6d90*/  FMUL R12, R33.reuse, R16 ;  /* 0x00000010210c7220 */ /* 0x040fe20000400000 */
[----:B------:R-:W-:Y:S02]  /*6da0*/  HADD2.F32 R36, -RZ, R50.H1_H1 ;  /* 0x30000032ff247230 */ /* 0x000fe40000004100 */
[C---:B------:R-:W-:Y:S01]  /*6db0*/  FMUL R13, R33.reuse, R17 ;  /* 0x00000011210d7220 */ /* 0x040fe20000400000 */
[--C-:B------:R-:W-:Y:S02]  /*6dc0*/  HADD2.F32 R37, -RZ, R51.reuse.H0_H0 ;  /* 0x20000033ff257230 */ /* 0x100fe40000004100 */
[----:B------:R-:W-:Y:S01]  /*6dd0*/  FMUL R14, R33, R18 ;  /* 0x00000012210e7220 */ /* 0x000fe20000400000 */
[----:B------:R-:W-:Y:S02]  /*6de0*/  HADD2.F32 R38, -RZ, R51.H1_H1 ;  /* 0x30000033ff267230 */ /* 0x000fe40000004100 */
[----:B------:R-:W-:Y:S01]  /*6df0*/  FFMA R15, R35, R20, R15 ;  /* 0x00000014230f7223 */ /* 0x000fe2000000000f */
[----:B------:R-:W-:Y:S01]  /*6e00*/  FMUL R19, R33, R19 ;  /* 0x0000001321137220 */ /* 0x000fe20000400000 */
[C---:B------:R-:W-:Y:S01]  /*6e10*/  FFMA R12, R35.reuse, R21, R12 ;  /* 0x00000015230c7223 */ /* 0x040fe2000000000c */
[C---:B------:R-:W-:Y:S01]  /*6e20*/  FFMA R13, R35.reuse, R36, R13 ;  /* 0x00000024230d7223 */ /* 0x040fe2000000000d */
[C---:B------:R-:W-:Y:S01]  /*6e30*/  FFMA R14, R35.reuse, R37, R14 ;  /* 0x00000025230e7223 */ /* 0x040fe2000000000e */
[----:B------:R-:W-:Y:S01]  /*6e40*/  FFMA R19, R35, R38, R19 ;  /* 0x0000002623137223 */ /* 0x000fe20000000013 */
[----:B------:R-:W-:Y:S02]  /*6e50*/  F2FP.F16.F32.PACK_AB R46, R5, R4 ;  /* 0x00000004052e723e */ /* 0x000fe400000000ff */
[----:B------:R-:W-:Y:S02]  /*6e60*/  F2FP.F16.F32.PACK_AB R47, R11, R6 ;  /* 0x000000060b2f723e */ /* 0x000fe400000000ff */
[----:B------:R-:W-:Y:S02]  /*6e70*/  F2FP.F16.F32.PACK_AB R88, R9, R8 ;  /* 0x000000080958723e */ /* 0x000fe400000000ff */
[----:B------:R-:W-:Y:S01]  /*6e80*/  F2FP.F16.F32.PACK_AB R89, R15, R10 ;  /* 0x0000000a0f59723e */ /* 0x000fe200000000ff */
[----:B------:R1:W-:Y:S01]  /*6e90*/  STSM.16.M88.4 [R82+0x200], R44 ;  /* 0x0002002c52007844 */ /* 0x0003e20000000200 */
[----:B------:R-:W-:Y:S02]  /*6ea0*/  F2FP.F16.F32.PACK_AB R90, R13, R12 ;  /* 0x0000000c0d5a723e */ /* 0x000fe400000000ff */
[----:B------:R-:W-:Y:S05]  /*6eb0*/  F2FP.F16.F32.PACK_AB R91, R19, R14 ;  /* 0x0000000e135b723e */ /* 0x000fea00000000ff */
[----:B------:R1:W-:Y:S01]  /*6ec0*/  STSM.16.M88.4 [R81+0x200], R88 ;  /* 0x0002005851007844 */ /* 0x0003e20000000200 */
[----:B------:R-:W-:Y:S01]  /*6ed0*/  @!PT LDS RZ, [RZ] ;  /* 0x00000000fffff984 */ /* 0x000fe20000000800 */
[----:B------:R-:W-:Y:S01]  /*6ee0*/  @!PT LDS RZ, [RZ] ;  /* 0x00000000fffff984 */ /* 0x000fe20000000800 */
[----:B------:R-:W-:Y:S01]  /*6ef0*/  @!PT LDS RZ, [RZ] ;  /* 0x00000000fffff984 */ /* 0x000fe20000000800 */
[----:B------:R-:W-:Y:S01]  /*6f00*/  @!PT LDS RZ, [RZ] ;  /* 0x00000000fffff984 */ /* 0x000fe20000000800 */
[----:B------:R2:W-:Y:S07]  /*6f10*/  MEMBAR.ALL.CTA ;  /* 0x0000000000007992 */ /* 0x0005ee0000008000 */
[----:B--2---:R-:W2:Y:S02]  /*6f20*/  FENCE.VIEW.ASYNC.S ;  /* 0x00000000000073c6 */ /* 0x004ea40000000000 */
[----:B--2---:R-:W-:Y:S06]  /*6f30*/  BAR.SYNC.DEFER_BLOCKING 0x1, 0x80 ;  /* 0x0042000000007b1d */ /* 0x004fec0000010000 */
[----:B------:R-:W-:Y:S05]  /*6f40*/  @P1 BRA `(.L_x_103) ;  /* 0x0000000000281947 */ /* 0x000fea0003800000 */
[----:B------:R-:W-:Y:S02]  /*6f50*/  UIADD3 UR6, UPT, UPT, UR50, 0x200, URZ ;  /* 0x0000020032067890 */ /* 0x000fe4000fffe0ff */
[----:B------:R-:W-:Y:S01]  /*6f60*/  UIADD3 UR4, UP0, UPT, UR56, 0x680, URZ ;  /* 0x0000068038047890 */ /* 0x000fe2000ff1e0ff */
[----:B------:R-:W-:Y:S03]  /*6f70*/  UMOV UR41, UR51 ;  /* 0x0000003300297c82 */ /* 0x000fe60008000000 */
[----:B------:R-:W-:Y:S01]  /*6f80*/  MOV R75, UR6 ;  /* 0x00000006004b7c02 */ /* 0x000fe20008000f00 */
[----:B------:R-:W-:Y:S03]  /*6f90*/  UIADD3.X UR5, UPT, UPT, URZ, UR57, URZ, UP0, !UPT ;  /* 0x00000039ff057290 */ /* 0x000fe600087fe4ff */
[----:B------:R-:W-:Y:S11]  /*6fa0*/  R2UR UR40, R75 ;  /* 0x000000004b2872ca */ /* 0x000ff600000e0000 */
[----:B------:R-:W-:Y:S02]  /*6fb0*/  @!UPT UIADD3 URZ, UPT, UPT, URZ, URZ, URZ ;  /* 0x000000fffffff290 */ /* 0x000fe4000fffe0ff */
[----:B------:R2:W-:Y:S01]  /*6fc0*/  UTMASTG.4D [UR40], [UR4] ;  /* 0x00000028040073b5 */ /* 0x0005e20008018000 */
[----:B------:R0:W-:Y:S01]  /*6fd0*/  UTMACMDFLUSH ;  /* 0x00000000000079b7 */ /* 0x0001e20000000000 */
[----:B--2---:R-:W-:Y:S04]  /*6fe0*/  DEPBAR.LE SB0, 0x1 ;  /* 0x000080400000791a */ /* 0x004fe80000000000 */
.L_x_103:
[----:B------:R-:W-:Y:S05]  /*6ff0*/  BSYNC.RECONVERGENT B0 ;  /* 0x0000000000007941 */ /* 0x000fea0003800200 */
.L_x_102:
[----:B------:R-:W-:Y:S01]  /*7000*/  BAR.SYNC.DEFER_BLOCKING 0x1, 0x80 ;  /* 0x0042000000007b1d */ /* 0x000fe20000010000 */
[----:B------:R-:W-:Y:S01]  /*7010*/  LEA R4, R39, UR50, 0x3 ;  /* 0x0000003227047c11 */ /* 0x000fe2000f8e18ff */
[----:B------:R-:W-:Y:S01]  /*7020*/  UISETP.NE.AND UP0, UPT, UR53, URZ, UPT ;  /* 0x000000ff3500728c */ /* 0x000fe2000bf05270 */
[----:B------:R-:W-:Y:S08]  /*7030*/  @P0 SHF.L.U32 R3, R71, 0x1f, RZ ;  /* 0x0000001f47030819 */ /* 0x000ff000000006ff */
[----:B------:R-:W-:Y:S05]  /*7040*/  BRA.U !UP0, `(.L_x_104) ;  /* 0x0000000108287547 */ /* 0x000fea000b800000 */
[----:B------:R-:W2:Y:S01]  /*7050*/  S2R R0, SR_CgaCtaId ;  /* 0x0000000000007919 */ /* 0x000ea20000008800 */
[----:B------:R-:W-:Y:S01]  /*7060*/  ISETP.NE.U32.OR P1, PT, R79, 0x1, !P6 ;  /* 0x000000014f00780c */ /* 0x000fe20007725470 */
[----:B------:R-:W-:Y:S01]  /*7070*/  IMAD.U32 R2, RZ, RZ, UR54 ;  /* 0x00000036ff027e24 */ /* 0x000fe2000f8e00ff */
[----:B------:R-:W-:Y:S04]  /*7080*/  UIADD3 UR54, UPT, UPT, UR54, 0x1, URZ ;  /* 0x0000000136367890 */ /* 0x000fe8000fffe0ff */
[----:B------:R-:W-:Y:S04]  /*7090*/  UISETP.NE.AND UP0, UPT, UR54, 0x4, UPT ;  /* 0x000000043600788c */ /* 0x000fe8000bf05270 */
[----:B------:R-:W-:Y:S03]  /*70a0*/  USEL UR54, UR54, URZ, UP0 ;  /* 0x000000ff36367287 */ /* 0x000fe60008000000 */
[----:B------:R-:W-:Y:S05]  /*70b0*/  @P1 LEA R2, R2, UR50, 0x3 ;  /* 0x0000003202021c11 */ /* 0x000fea000f8e18ff */
[----:B------:R-:W-:Y:S05]  /*70c0*/  @P1 VIADD R5, R2, 0xa0 ;  /* 0x000000a002051836 */ /* 0x000fea0000000000 */
[----:B--2---:R-:W-:Y:S04]  /*70d0*/  @P1 PRMT R0, R0, 0x654, R5 ;  /* 0x0000065400001816 */ /* 0x004fe80000000005 */
[----:B------:R2:W-:Y:S03]  /*70e0*/  @P1 SYNCS.ARRIVE.TRANS64.RED.A1T0 RZ, [R0+URZ], RZ ;  /* 0x000000ff00ff19a7 */ /* 0x0005e600081004ff */
.L_x_104:
[----:B------:R-:W4:Y:S01]  /*70f0*/  @P0 SYNCS.PHASECHK.TRANS64.TRYWAIT P1, [R4+URZ+0x80], R3 ;  /* 0x00008003040005a7 */ /* 0x000f2200080211ff */
[----:B------:R-:W-:Y:S01]  /*7100*/  BSSY B1, `(.L_x_105) ;  /* 0x0000012000017945 */ /* 0x000fe20003800000 */
[----:B----4-:R-:W-:Y:S03]  /*7110*/  @P0 SEL R85, RZ, 0x1, !P1 ;  /* 0x00000001ff550807 */ /* 0x010fe60004800000 */
[----:B------:R-:W-:Y:S05]  /*7120*/  @!P0 BRA `(.L_x_106) ;  /* 0x00000000003c8947 */ /* 0x000fea0003800000 */
[----:B------:R-:W-:Y:S01]  /*7130*/  ISETP.NE.U32.AND P0, PT, R86, 0x1, PT ;  /* 0x000000015600780c */ /* 0x000fe20003f05070 */
[----:B------:R-:W-:Y:S01]  /*7140*/  BSSY B0, `(.L_x_107) ;  /* 0x0000008000007945 */ /* 0x000fe20003800000 */
[----:B------:R-:W-:Y:S11]  /*7150*/  ISETP.NE.AND P1, PT, R85, RZ, PT ;  /* 0x000000ff5500720c */ /* 0x000ff60003f25270 */
[----:B------:R-:W-:Y:S04]  /*7160*/  @P0 IMAD R2, R39, 0x1000, R84 ;  /* 0x0000100027020824 */ /* 0x000fe800078e0254 */
[----:B--2---:R-:W-:Y:S01]  /*7170*/  @P0 VIADD R0, R2, UR50 ;  /* 0x0000003202000c36 */ /* 0x004fe20008000000 */
[----:B------:R-:W-:Y:S06]  /*7180*/  @P1 BRA `(.L_x_108) ;  /* 0x00000000000c1947 */ /* 0x000fec0003800000 */
[----:B------:R-:W-:Y:S04]  /*7190*/  SHF.L.U32 R3, R71, 0x1f, RZ ;  /* 0x0000001f47037819 */ /* 0x000fe800000006ff */
[----:B------:R-:W2:Y:S02]  /*71a0*/  SYNCS.PHASECHK.TRANS64.TRYWAIT P1, [R4+URZ+0x80], R3 ;  /* 0x00008003040075a7 */ /* 0x000ea400080211ff */
[----:B--2---:R-:W-:Y:S05]  /*71b0*/  @!P1 BRA `(.L_x_109) ;  /* 0x0000002400689947 */ /* 0x004fea0003800000 */
.L_x_108:
[----:B------:R-:W-:Y:S05]  /*71c0*/  BSYNC B0 ;  /* 0x0000000000007941 */ /* 0x000fea0003800000 */
.L_x_107:
[----:B------:R-:W-:Y:S01]  /*71d0*/  @P0 IADD3 R0, PT, PT, R77, R0, RZ ;  /* 0x000000004d000210 */ /* 0x000fe20007ffe0ff */
[----:B------:R-:W-:Y:S05]  /*71e0*/  @P0 WARPSYNC.ALL ;  /* 0x0000000000000948 */ /* 0x000fea0003800000 */
[----:B------:R4:W1:Y:S01]  /*71f0*/  @P0 LDSM.16.M88.4 R40, [R2+UR50+0x200] ;  /* 0x000200320228083b */ /* 0x0008620008000200 */
[----:B------:R-:W-:Y:S03]  /*7200*/  IADD3 R39, PT, PT, R39, 0x1, RZ ;  /* 0x0000000127277810 */ /* 0x000fe60007ffe0ff */
[----:B------:R4:W1:Y:S04]  /*7210*/  @P0 LDSM.16.M88.4 R48, [R0+0x200] ;  /* 0x000200000030083b */ /* 0x0008680000000200 */
.L_x_106:
[----:B------:R-:W-:Y:S05]  /*7220*/  BSYNC B1 ;  /* 0x0000000000017941 */ /* 0x000fea0003800000 */
.L_x_105:
[----:B--2---:R-:W-:Y:S05]  /*7230*/  VIADD R3, R34, 0x20 ;  /* 0x0000002022037836 */ /* 0x004fea0000000000 */
[----:B------:R-:W-:Y:S04]  /*7240*/  SHF.R.U32.HI R3, RZ, 0x15, R3 ;  /* 0x00000015ff037819 */ /* 0x000fe80000011603 */
[----:B------:R-:W-:Y:S11]  /*7250*/  LOP3.LUT P0, RZ, R3, 0x3, R74, 0x48, !PT ;  /* 0x0000000303ff7812 */ /* 0x000ff6000780484a */
[----:B------:R-:W-:Y:S02]  /*7260*/  @!UPT UIADD3 URZ, UPT, UPT, URZ, URZ, URZ ;  /* 0x000000fffffff290 */ /* 0x000fe4000fffe0ff */
[----:B------:R-:W-:Y:S05]  /*7270*/  @!P0 BRA `(.L_x_110) ;  /* 0x0000000000408947 */ /* 0x000fea0003800000 */
[----:B------:R-:W2:Y:S01]  /*7280*/  LDCU.64 UR8, c[0x4][0x70] ;  /* 0x01000e00ff0877ac */ /* 0x000ea20008000a00 */
[----:B------:R-:W-:Y:S01]  /*7290*/  MOV R3, 0x0 ;  /* 0x0000000000037802 */ /* 0x000fe20000000f00 */
[----:B------:R-:W-:Y:S02]  /*72a0*/  HFMA2 R12, -RZ, RZ, 0, 5.9604644775390625e-08 ;  /* 0x00000001ff0c7431 */ /* 0x000fe400000001ff */
[----:B------:R-:W-:Y:S02]  /*72b0*/  IMAD.MOV.U32 R8, RZ, RZ, 0x192 ;  /* 0x00000192ff087424 */ /* 0x000fe400078e00ff */
[----:B------:R-:W-:Y:S01]  /*72c0*/  IMAD.MOV.U32 R13, RZ, RZ, RZ ;  /* 0x000000ffff0d7224 */ /* 0x000fe200078e00ff */
[----:B------:R-:W5:Y:S01]  /*72d0*/  LDCU.64 UR6, c[0x4][0x78] ;  /* 0x01000f00ff0677ac */ /* 0x000f620008000a00 */
[----:B----4-:R-:W4:Y:S01]  /*72e0*/  LDC.64 R2, c[0x4][R3] ;  /* 0x0100000003027b82 */ /* 0x010f220000000a00 */
[----:B------:R-:W3:Y:S01]  /*72f0*/  LDCU.64 UR4, c[0x4][0x10] ;  /* 0x01000200ff0477ac */ /* 0x000ee20008000a00 */
[----:B--2---:R-:W-:Y:S01]  /*7300*/  MOV R5, UR9 ;  /* 0x0000000900057c02 */ /* 0x004fe20008000f00 */
[----:B------:R-:W-:Y:S01]  /*7310*/  IMAD.U32 R4, RZ, RZ, UR8 ;  /* 0x00000008ff047e24 */ /* 0x000fe2000f8e00ff */
[----:B-----5:R-:W-:Y:S01]  /*7320*/  MOV R7, UR7 ;  /* 0x0000000700077c02 */ /* 0x020fe20008000f00 */
[----:B------:R-:W-:Y:S01]  /*7330*/  IMAD.U32 R6, RZ, RZ, UR6 ;  /* 0x00000006ff067e24 */ /* 0x000fe2000f8e00ff */
[----:B---3--:R-:W-:Y:S01]  /*7340*/  MOV R11, UR5 ;  /* 0x00000005000b7c02 */ /* 0x008fe20008000f00 */
[----:B------:R-:W-:Y:S02]  /*7350*/  IMAD.U32 R10, RZ, RZ, UR4 ;  /* 0x00000004ff0a7e24 */ /* 0x000fe4000f8e00ff */
[----:B------:R-:W-:Y:S07]  /*7360*/  LEPC R20, `(.L_x_110) ;  /* 0x000000001014794e */ /* 0x000fee0000000000 */
[----:B-1--4-:R-:W-:Y:S05]  /*7370*/  CALL.ABS.NOINC R2 ;  /* 0x0000000002007343 */ /* 0x012fea0003c00000 */
.L_x_110:
[----:B------:R-:W-:Y:S01]  /*7380*/  ISETP.NE.AND P6, PT, R80, RZ, PT ;  /* 0x000000ff5000720c */ /* 0x000fe20003fc5270 */
[----:B------:R-:W-:Y:S05]  /*7390*/  WARPSYNC.ALL ;  /* 0x0000000000007948 */ /* 0x000fea0003800000 */
[----:B------:R-:W-:Y:S01]  /*73a0*/  R2UR UR4, R34 ;  /* 0x00000000220472ca */ /* 0x000fe200000e0000 */
[--C-:B-1----:R-:W-:Y:S01]  /*73b0*/  HADD2.F32 R20, -RZ, R40.reuse.H0_H0 ;  /* 0x20000028ff147230 */ /* 0x102fe20000004100 */
[----:B------:R-:W1:Y:S01]  /*73c0*/  S2R R92, SR_CgaCtaId ;  /* 0x00000000005c7919 */ /* 0x000e620000008800 */
[----:B------:R-:W-:Y:S01]  /*73d0*/  HADD2.F32 R21, -RZ, R40.H1_H1 ;  /* 0x30000028ff157230 */ /* 0x000fe20000004100 */
[----:B------:R-:W-:Y:S01]  /*73e0*/  ISETP.NE.U32.OR P0, PT, R79, 0x1, !P6 ;  /* 0x000000014f00780c */ /* 0x000fe20007705470 */
[----:B------:R-:W-:Y:S01]  /*73f0*/  HADD2.F32 R36, -RZ, R41.H1_H1 ;  /* 0x30000029ff247230 */ /* 0x000fe20000004100 */
[----:B------:R-:W-:Y:S01]  /*7400*/  ISETP.NE.AND P1, PT, R73, RZ, PT ;  /* 0x000000ff4900720c */ /* 0x000fe20003f25270 */
[----:B------:R-:W-:Y:S01]  /*7410*/  HADD2.F32 R38, -RZ, R43.H1_H1 ;  /* 0x3000002bff267230 */ /* 0x000fe20000004100 */
[----:B------:R-:W-:Y:S01]  /*7420*/  MOV R87, UR54 ;  /* 0x0000003600577c02 */ /* 0x000fe20008000f00 */
[----:B------:R-:W-:Y:S01]  /*7430*/  HADD2.F32 R37, -RZ, R51.H0_H0 ;  /* 0x20000033ff257230 */ /* 0x000fe20000004100 */
[----:B------:R-:W-:Y:S01]  /*7440*/  BSSY.RECONVERGENT B0, `(.L_x_111) ;  /* 0x000004b000007945 */ /* 0x000fe20003800200 */
[----:B------:R-:W-:Y:S02]  /*7450*/  LEA R93, R39, UR50, 0x3 ;  /* 0x00000032275d7c11 */ /* 0x000fe4000f8e18ff */
[----:B------:R-:W4:Y:S04]  /*7460*/  LDTM.16dp256bit.x4 R4, tmem[UR4+0x20] ;  /* 0x00002004000479ee */ /* 0x000f280008120000 */
[----:B------:R-:W-:Y:S04]  /*7470*/  @P0 LEA R87, R87, UR50, 0x3 ;  /* 0x0000003257570c11 */ /* 0x000fe8000f8e18ff */
[----:B------:R-:W-:Y:S01]  /*7480*/  @P0 IADD3 R87, PT, PT, R87, 0xa0, RZ ;  /* 0x000000a057570810 */ /* 0x000fe20007ffe0ff */
[C---:B----4-:R-:W-:Y:S01]  /*7490*/  FMUL R0, R33.reuse, R4 ;  /* 0x0000000421007220 */ /* 0x050fe20000400000 */
[C---:B------:R-:W-:Y:S01]  /*74a0*/  FMUL R2, R33.reuse, R5 ;  /* 0x0000000521027220 */ /* 0x040fe20000400000 */
[C---:B------:R-:W-:Y:S01]  /*74b0*/  FMUL R3, R33.reuse, R6 ;  /* 0x0000000621037220 */ /* 0x040fe20000400000 */
[----:B------:R-:W-:Y:S01]  /*74c0*/  FMUL R7, R33, R7 ;  /* 0x0000000721077220 */ /* 0x000fe20000400000 */
[C---:B------:R-:W-:Y:S01]  /*74d0*/  FFMA R0, R35.reuse, R20, R0 ;  /* 0x0000001423007223 */ /* 0x040fe20000000000 */
[----:B------:R-:W-:Y:S02]  /*74e0*/  HADD2.F32 R20, -RZ, R41.H0_H0 ;  /* 0x20000029ff147230 */ /* 0x000fe40000004100 */
[----:B------:R-:W-:Y:S01]  /*74f0*/  FFMA R2, R35, R21, R2 ;  /* 0x0000001523027223 */ /* 0x000fe20000000002 */
[C---:B------:R-:W-:Y:S01]  /*7500*/  FMUL R4, R33.reuse, R8 ;  /* 0x0000000821047220 */ /* 0x040fe20000400000 */
[----:B------:R-:W-:Y:S01]  /*7510*/  FMUL R5, R33, R9 ;  /* 0x0000000921057220 */ /* 0x000fe20000400000 */
[----:B------:R-:W-:Y:S02]  /*7520*/  HADD2.F32 R21, -RZ, R43.H0_H0 ;  /* 0x2000002bff157230 */ /* 0x000fe40000004100 */
[C---:B------:R-:W-:Y:S01]  /*7530*/  FFMA R3, R35.reuse, R20, R3 ;  /* 0x0000001423037223 */ /* 0x040fe20000000003 */
[----:B------:R-:W-:Y:S01]  /*7540*/  F2FP.F16.F32.PACK_AB R44, R2, R0 ;  /* 0x00000000022c723e */ /* 0x000fe200000000ff */
[----:B------:R-:W-:Y:S01]  /*7550*/  FFMA R7, R35, R36, R7 ;  /* 0x0000002423077223 */ /* 0x000fe20000000007 */
[--C-:B------:R-:W-:Y:S02]  /*7560*/  HADD2.F32 R20, -RZ, R42.reuse.H0_H0 ;  /* 0x2000002aff147230 */ /* 0x100fe40000004100 */
[C---:B------:R-:W-:Y:S01]  /*7570*/  FMUL R6, R33.reuse, R10 ;  /* 0x0000000a21067220 */ /* 0x040fe20000400000 */
[----:B------:R-:W-:Y:S02]  /*7580*/  HADD2.F32 R36, -RZ, R42.H1_H1 ;  /* 0x3000002aff247230 */ /* 0x000fe40000004100 */
[----:B------:R-:W-:Y:S01]  /*7590*/  FMUL R11, R33, R11 ;  /* 0x0000000b210b7220 */ /* 0x000fe20000400000 */
[----:B------:R-:W-:Y:S01]  /*75a0*/  F2FP.F16.F32.PACK_AB R45, R7, R3 ;  /* 0x00000003072d723e */ /* 0x000fe200000000ff */
[C---:B------:R-:W-:Y:S01]  /*75b0*/  FFMA R4, R35.reuse, R20, R4 ;  /* 0x0000001423047223 */ /* 0x040fe20000000004 */
[--C-:B------:R-:W-:Y:S02]  /*75c0*/  HADD2.F32 R20, -RZ, R48.reuse.H0_H0 ;  /* 0x20000030ff147230 */ /* 0x100fe40000004100 */
[C---:B------:R-:W-:Y:S01]  /*75d0*/  FFMA R5, R35.reuse, R36, R5 ;  /* 0x0000002423057223 */ /* 0x040fe20000000005 */
[----:B------:R-:W-:Y:S01]  /*75e0*/  FFMA R6, R35, R21, R6 ;  /* 0x0000001523067223 */ /* 0x000fe20000000006 */
[C---:B------:R-:W-:Y:S01]  /*75f0*/  FMUL R8, R33.reuse, R12 ;  /* 0x0000000c21087220 */ /* 0x040fe20000400000 */
[----:B------:R-:W-:Y:S02]  /*7600*/  HADD2.F32 R36, -RZ, R48.H1_H1 ;  /* 0x30000030ff247230 */ /* 0x000fe40000004100 */
[C---:B------:R-:W-:Y:S01]  /*7610*/  FMUL R9, R33.reuse, R13 ;  /* 0x0000000d21097220 */ /* 0x040fe20000400000 */
[--C-:B------:R-:W-:Y:S02]  /*7620*/  HADD2.F32 R21, -RZ, R49.reuse.H0_H0 ;  /* 0x20000031ff157230 */ /* 0x100fe40000004100 */
[----:B------:R-:W-:Y:S01]  /*7630*/  FMUL R10, R33, R14 ;  /* 0x0000000e210a7220 */ /* 0x000fe20000400000 */
[C---:B------:R-:W-:Y:S01]  /*7640*/  FFMA R11, R35.reuse, R38, R11 ;  /* 0x00000026230b7223 */ /* 0x040fe2000000000b */
[C---:B------:R-:W-:Y:S01]  /*7650*/  FFMA R8, R35.reuse, R20, R8 ;  /* 0x0000001423087223 */ /* 0x040fe20000000008 */
[C---:B------:R-:W-:Y:S01]  /*7660*/  FFMA R9, R35.reuse, R36, R9 ;  /* 0x0000002423097223 */ /* 0x040fe20000000009 */
[----:B------:R-:W-:Y:S01]  /*7670*/  FFMA R10, R35, R21, R10 ;  /* 0x00000015230a7223 */ /* 0x000fe2000000000a */
[----:B------:R-:W-:Y:S02]  /*7680*/  HADD2.F32 R20, -RZ, R49.H1_H1 ;  /* 0x30000031ff147230 */ /* 0x000fe40000004100 */
[C---:B------:R-:W-:Y:S01]  /*7690*/  FMUL R15, R33.reuse, R15 ;  /* 0x0000000f210f7220 */ /* 0x040fe20000400000 */
[--C-:B------:R-:W-:Y:S02]  /*76a0*/  HADD2.F32 R21, -RZ, R50.reuse.H0_H0 ;  /* 0x20000032ff157230 */ /* 0x100fe40000004100 */
[C---:B------:R-:W-:Y:S01]  /*76b0*/  FMUL R12, R33.reuse, R16 ;  /* 0x00000010210c7220 */ /* 0x040fe20000400000 */
[----:B------:R-:W-:Y:S02]  /*76c0*/  HADD2.F32 R36, -RZ, R50.H1_H1 ;  /* 0x30000032ff247230 */ /* 0x000fe40000004100 */
[C---:B------:R-:W-:Y:S01]  /*76d0*/  FMUL R13, R33.reuse, R17 ;  /* 0x00000011210d7220 */ /* 0x040fe20000400000 */
        /* <DEDUP_REMOVED lines=14> */
[----:B------:R-:W-:Y:S02]  /*77c0*/  F2FP.F16.F32.PACK_AB R91, R19, R14 ;  /* 0x0000000e135b723e */ /* 0x000fe400000000ff */
[----:B------:R-:W-:Y:S02]  /*77d0*/  @P0 SHF.L.U32 R16, R71, 0x1f, RZ ;  /* 0x0000001f47100819 */ /* 0x000fe400000006ff */
[----:B-1----:R-:W-:Y:S01]  /*77e0*/  @P0 PRMT R87, R92, 0x654, R87 ;  /* 0x000006545c570816 */ /* 0x002fe20000000057 */
[----:B------:R2:W-:Y:S01]  /*77f0*/  STSM.16.M88.4 [R81+0x1200], R88 ;  /* 0x0012005851007844 */ /* 0x0005e20000000200 */
[----:B------:R-:W-:Y:S01]  /*7800*/  @!PT LDS RZ, [RZ] ;  /* 0x00000000fffff984 */ /* 0x000fe20000000800 */
[----:B------:R-:W-:Y:S01]  /*7810*/  @!PT LDS RZ, [RZ] ;  /* 0x00000000fffff984 */ /* 0x000fe20000000800 */
[----:B------:R-:W-:Y:S01]  /*7820*/  @!PT LDS RZ, [RZ] ;  /* 0x00000000fffff984 */ /* 0x000fe20000000800 */
[----:B------:R-:W-:Y:S01]  /*7830*/  @!PT LDS RZ, [RZ] ;  /* 0x00000000fffff984 */ /* 0x000fe20000000800 */
[----:B------:R1:W-:Y:S07]  /*7840*/  MEMBAR.ALL.CTA ;  /* 0x0000000000007992 */ /* 0x0003ee0000008000 */
[----:B-1----:R-:W1:Y:S02]  /*7850*/  FENCE.VIEW.ASYNC.S ;  /* 0x00000000000073c6 */ /* 0x002e640000000000 */
[----:B-1----:R-:W-:Y:S06]  /*7860*/  BAR.SYNC.DEFER_BLOCKING 0x1, 0x80 ;  /* 0x0042000000007b1d */ /* 0x002fec0000010000 */
[----:B------:R-:W-:Y:S05]  /*7870*/  @P1 BRA `(.L_x_112) ;  /* 0x00000000001c1947 */ /* 0x000fea0003800000 */
[----:B------:R-:W-:Y:S02]  /*7880*/  UIADD3 UR4, UP0, UPT, UR56, 0x680, URZ ;  /* 0x0000068038047890 */ /* 0x000fe4000ff1e0ff */
[----:B------:R-:W-:Y:S02]  /*7890*/  UIADD3 UR40, UPT, UPT, UR50, 0x1200, URZ ;  /* 0x0000120032287890 */ /* 0x000fe4000fffe0ff */
[----:B------:R-:W-:Y:S02]  /*78a0*/  UIADD3 UR41, UPT, UPT, UR51, 0x20, URZ ;  /* 0x0000002033297890 */ /* 0x000fe4000fffe0ff */
[----:B------:R-:W-:Y:S09]  /*78b0*/  UIADD3.X UR5, UPT, UPT, URZ, UR57, URZ, UP0, !UPT ;  /* 0x00000039ff057290 */ /* 0x000ff200087fe4ff */
[----:B------:R1:W-:Y:S01]  /*78c0*/  UTMASTG.4D [UR40], [UR4] ;  /* 0x00000028040073b5 */ /* 0x0003e20008018000 */
[----:B------:R0:W-:Y:S01]  /*78d0*/  UTMACMDFLUSH ;  /* 0x00000000000079b7 */ /* 0x0001e20000000000 */
[----:B-1----:R-:W-:Y:S04]  /*78e0*/  DEPBAR.LE SB0, 0x1 ;  /* 0x000080400000791a */ /* 0x002fe80000000000 */
.L_x_112:
[----:B------:R-:W-:Y:S05]  /*78f0*/  BSYNC.RECONVERGENT B0 ;  /* 0x0000000000007941 */ /* 0x000fea0003800200 */
.L_x_111:
[----:B------:R-:W-:Y:S01]  /*7900*/  BAR.SYNC.DEFER_BLOCKING 0x1, 0x80 ;  /* 0x0042000000007b1d */ /* 0x000fe20000010000 */
[----:B------:R-:W-:Y:S04]  /*7910*/  UIADD3 UR45, UPT, UPT, UR54, 0x1, URZ ;  /* 0x00000001362d7890 */ /* 0x000fe8000fffe0ff */
[----:B------:R-:W-:Y:S04]  /*7920*/  UISETP.NE.AND UP0, UPT, UR45, 0x4, UPT ;  /* 0x000000042d00788c */ /* 0x000fe8000bf05270 */
[----:B------:R-:W-:Y:S01]  /*7930*/  USEL UR45, UR45, URZ, UP0 ;  /* 0x000000ff2d2d7287 */ /* 0x000fe20008000000 */
[----:B------:R1:W-:Y:S01]  /*7940*/  @P0 SYNCS.ARRIVE.TRANS64.RED.A1T0 RZ, [R87+URZ], RZ ;  /* 0x000000ff57ff09a7 */ /* 0x0003e200081004ff */
[----:B------:R-:W-:Y:S01]  /*7950*/  BSSY B1, `(.L_x_113) ;  /* 0x0000013000017945 */ /* 0x000fe20003800000 */
[----:B------:R-:W4:Y:S02]  /*7960*/  @P0 SYNCS.PHASECHK.TRANS64.TRYWAIT P1, [R93+URZ+0x80], R16 ;  /* 0x000080105d0005a7 */ /* 0x000f2400080211ff */
[----:B----4-:R-:W-:Y:S01]  /*7970*/  @P0 SEL R85, RZ, 0x1, !P1 ;  /* 0x00000001ff550807 */ /* 0x010fe20004800000 */
[----:B-1----:R-:W-:Y:S06]  /*7980*/  @!P0 BRA `(.L_x_114) ;  /* 0x00000000003c8947 */ /* 0x002fec0003800000 */
[----:B------:R-:W-:Y:S01]  /*7990*/  ISETP.NE.U32.AND P0, PT, R86, 0x1, PT ;  /* 0x000000015600780c */ /* 0x000fe20003f05070 */
[----:B------:R-:W-:Y:S01]  /*79a0*/  BSSY B0, `(.L_x_115) ;  /* 0x0000008000007945 */ /* 0x000fe20003800000 */
[----:B------:R-:W-:Y:S11]  /*79b0*/  ISETP.NE.AND P1, PT, R85, RZ, PT ;  /* 0x000000ff5500720c */ /* 0x000ff60003f25270 */
[----:B------:R-:W-:Y:S04]  /*79c0*/  @P0 IMAD R2, R39, 0x1000, R84 ;  /* 0x0000100027020824 */ /* 0x000fe800078e0254 */
[----:B------:R-:W-:Y:S01]  /*79d0*/  @P0 VIADD R0, R2, UR50 ;  /* 0x0000003202000c36 */ /* 0x000fe20008000000 */
[----:B------:R-:W-:Y:S06]  /*79e0*/  @P1 BRA `(.L_x_116) ;  /* 0x00000000000c1947 */ /* 0x000fec0003800000 */
[----:B------:R-:W-:Y:S04]  /*79f0*/  SHF.L.U32 R4, R71, 0x1f, RZ ;  /* 0x0000001f47047819 */ /* 0x000fe800000006ff */
[----:B------:R-:W1:Y:S02]  /*7a00*/  SYNCS.PHASECHK.TRANS64.TRYWAIT P1, [R93+URZ+0x80], R4 ;  /* 0x000080045d0075a7 */ /* 0x000e6400080211ff */
[----:B-1----:R-:W-:Y:S05]  /*7a10*/  @!P1 BRA `(.L_x_117) ;  /* 0x0000001c00649947 */ /* 0x002fea0003800000 */
.L_x_116:
[----:B------:R-:W-:Y:S05]  /*7a20*/  BSYNC B0 ;  /* 0x0000000000007941 */ /* 0x000fea0003800000 */
.L_x_115:
[----:B------:R-:W-:Y:S01]  /*7a30*/  @P0 IADD3 R0, PT, PT, R77, R0, RZ ;  /* 0x000000004d000210 */ /* 0x000fe20007ffe0ff */
[----:B------:R-:W-:Y:S05]  /*7a40*/  @P0 WARPSYNC.ALL ;  /* 0x0000000000000948 */ /* 0x000fea0003800000 */
[----:B------:R4:W1:Y:S01]  /*7a50*/  @P0 LDSM.16.M88.4 R40, [R2+UR50+0x200] ;  /* 0x000200320228083b */ /* 0x0008620008000200 */
[----:B------:R-:W-:Y:S03]  /*7a60*/  IADD3 R39, PT, PT, R39, 0x1, RZ ;  /* 0x0000000127277810 */ /* 0x000fe60007ffe0ff */
[----:B------:R4:W1:Y:S04]  /*7a70*/  @P0 LDSM.16.M88.4 R48, [R0+0x200] ;  /* 0x000200000030083b */ /* 0x0008680000000200 */
.L_x_114:
[----:B------:R-:W-:Y:S05]  /*7a80*/  BSYNC B1 ;  /* 0x0000000000017941 */ /* 0x000fea0003800000 */
.L_x_113:
[----:B------:R-:W-:Y:S05]  /*7a90*/  VIADD R3, R34, 0x40 ;  /* 0x0000004022037836 */ /* 0x000fea0000000000 */
[----:B------:R-:W-:Y:S04]  /*7aa0*/  SHF.R.U32.HI R3, RZ, 0x15, R3 ;  /* 0x00000015ff037819 */ /* 0x000fe80000011603 */
[----:B------:R-:W-:Y:S11]  /*7ab0*/  LOP3.LUT P0, RZ, R3, 0x3, R74, 0x48, !PT ;  /* 0x0000000303ff7812 */ /* 0x000ff6000780484a */
[----:B------:R-:W-:Y:S02]  /*7ac0*/  @!UPT UIADD3 URZ, UPT, UPT, URZ, URZ, URZ ;  /* 0x000000fffffff290 */ /* 0x000fe4000fffe0ff */
[----:B------:R-:W-:Y:S05]  /*7ad0*/  @!P0 BRA `(.L_x_118) ;  /* 0x0000000000408947 */ /* 0x000fea0003800000 */
[----:B------:R-:W5:Y:S01]  /*7ae0*/  LDCU.64 UR8, c[0x4][0x70] ;  /* 0x01000e00ff0877ac */ /* 0x000f620008000a00 */
[----:B------:R-:W-:Y:S01]  /*7af0*/  MOV R3, 0x0 ;  /* 0x0000000000037802 */ /* 0x000fe20000000f00 */
[----:B------:R-:W-:Y:S02]  /*7b00*/  HFMA2 R12, -RZ, RZ, 0, 5.9604644775390625e-08 ;  /* 0x00000001ff0c7431 */ /* 0x000fe400000001ff */
[----:B------:R-:W-:Y:S02]  /*7b10*/  IMAD.MOV.U32 R8, RZ, RZ, 0x192 ;  /* 0x00000192ff087424 */ /* 0x000fe400078e00ff */
[----:B------:R-:W-:Y:S01]  /*7b20*/  IMAD.MOV.U32 R13, RZ, RZ, RZ ;  /* 0x000000ffff0d7224 */ /* 0x000fe200078e00ff */
[----:B------:R-:W2:Y:S01]  /*7b30*/  LDCU.64 UR6, c[0x4][0x78] ;  /* 0x01000f00ff0677ac */ /* 0x000ea20008000a00 */
[----:B----4-:R-:W4:Y:S01]  /*7b40*/  LDC.64 R2, c[0x4][R3] ;  /* 0x0100000003027b82 */ /* 0x010f220000000a00 */
[----:B------:R-:W3:Y:S01]  /*7b50*/  LDCU.64 UR4, c[0x4][0x10] ;  /* 0x01000200ff0477ac */ /* 0x000ee20008000a00 */
[----:B-----5:R-:W-:Y:S01]  /*7b60*/  MOV R5, UR9 ;  /* 0x0000000900057c02 */ /* 0x020fe20008000f00 */
[----:B-1----:R-:W-:Y:S01]  /*7b70*/  IMAD.U32 R4, RZ, RZ, UR8 ;  /* 0x00000008ff047e24 */ /* 0x002fe2000f8e00ff */
[----:B--2---:R-:W-:Y:S01]  /*7b80*/  MOV R7, UR7 ;  /* 0x0000000700077c02 */ /* 0x004fe20008000f00 */
[----:B------:R-:W-:Y:S01]  /*7b90*/  IMAD.U32 R6, RZ, RZ, UR6 ;  /* 0x00000006ff067e24 */ /* 0x000fe2000f8e00ff */
[----:B---3--:R-:W-:Y:S01]  /*7ba0*/  MOV R11, UR5 ;  /* 0x00000005000b7c02 */ /* 0x008fe20008000f00 */
[----:B------:R-:W-:Y:S02]  /*7bb0*/  IMAD.U32 R10, RZ, RZ, UR4 ;  /* 0x00000004ff0a7e24 */ /* 0x000fe4000f8e00ff */
[----:B------:R-:W-:Y:S07]  /*7bc0*/  LEPC R20, `(.L_x_118) ;  /* 0x000000001014794e */ /* 0x000fee0000000000 */
[----:B----4-:R-:W-:Y:S05]  /*7bd0*/  CALL.ABS.NOINC R2 ;  /* 0x0000000002007343 */ /* 0x010fea0003c00000 */
.L_x_118:
[----:B------:R-:W-:Y:S01]  /*7be0*/  ISETP.NE.AND P6, PT, R80, RZ, PT ;  /* 0x000000ff5000720c */ /* 0x000fe20003fc5270 */
[----:B------:R-:W-:Y:S05]  /*7bf0*/  WARPSYNC.ALL ;  /* 0x0000000000007948 */ /* 0x000fea0003800000 */
[----:B------:R-:W-:Y:S01]  /*7c00*/  R2UR UR4, R34 ;  /* 0x00000000220472ca */ /* 0x000fe200000e0000 */
[--C-:B-1----:R-:W-:Y:S01]  /*7c10*/  HADD2.F32 R20, -RZ, R40.reuse.H0_H0 ;  /* 0x20000028ff147230 */ /* 0x102fe20000004100 */
[----:B------:R-:W-:Y:S01]  /*7c20*/  ISETP.NE.U32.OR P0, PT, R79, 0x1, !P6 ;  /* 0x000000014f00780c */ /* 0x000fe20007705470 */
[----:B------:R-:W-:Y:S01]  /*7c30*/  HADD2.F32 R21, -RZ, R40.H1_H1 ;  /* 0x30000028ff157230 */ /* 0x000fe20000004100 */
[----:B------:R-:W-:Y:S01]  /*7c40*/  ISETP.NE.AND P1, PT, R73, RZ, PT ;  /* 0x000000ff4900720c */ /* 0x000fe20003f25270 */
[----:B------:R-:W-:Y:S01]  /*7c50*/  HADD2.F32 R36, -RZ, R41.H1_H1 ;  /* 0x30000029ff247230 */ /* 0x000fe20000004100 */
[----:B------:R-:W-:Y:S01]  /*7c60*/  MOV R87, UR45 ;  /* 0x0000002d00577c02 */ /* 0x000fe20008000f00 */
[----:B------:R-:W-:Y:S01]  /*7c70*/  HADD2.F32 R37, -RZ, R43.H0_H0 ;  /* 0x2000002bff257230 */ /* 0x000fe20000004100 */
[----:B------:R-:W-:Y:S01]  /*7c80*/  BSSY.RECONVERGENT B0, `(.L_x_119) ;  /* 0x000004c000007945 */ /* 0x000fe20003800200 */
[----:B------:R-:W-:Y:S04]  /*7c90*/  HADD2.F32 R38, -RZ, R51.H1_H1 ;  /* 0x30000033ff267230 */ /* 0x000fe80000004100 */
[----:B------:R-:W4:Y:S02]  /*7ca0*/  LDTM.16dp256bit.x4 R4, tmem[UR4+0x40] ;  /* 0x00004004000479ee */ /* 0x000f240008120000 */
[----:B------:R-:W-:Y:S02]  /*7cb0*/  @P0 LEA R87, R87, UR50, 0x3 ;  /* 0x0000003257570c11 */ /* 0x000fe4000f8e18ff */
[----:B------:R-:W-:Y:S02]  /*7cc0*/  @P0 SHF.L.U32 R93, R71, 0x1f, RZ ;  /* 0x0000001f475d0819 */ /* 0x000fe400000006ff */
[----:B------:R-:W-:Y:S04]  /*7cd0*/  @P0 IADD3 R87, PT, PT, R87, 0xa0, RZ ;  /* 0x000000a057570810 */ /* 0x000fe80007ffe0ff */
[----:B------:R-:W-:Y:S01]  /*7ce0*/  @P0 PRMT R87, R92, 0x654, R87 ;  /* 0x000006545c570816 */ /* 0x000fe20000000057 */
[C---:B----4-:R-:W-:Y:S01]  /*7cf0*/  FMUL R0, R33.reuse, R4 ;  /* 0x0000000421007220 */ /* 0x050fe20000400000 */
[C---:B------:R-:W-:Y:S01]  /*7d00*/  FMUL R2, R33.reuse, R5 ;  /* 0x0000000521027220 */ /* 0x040fe20000400000 */
[C---:B------:R-:W-:Y:S01]  /*7d10*/  FMUL R3, R33.reuse, R6 ;  /* 0x0000000621037220 */ /* 0x040fe20000400000 */
[----:B------:R-:W-:Y:S01]  /*7d20*/  FMUL R7, R33, R7 ;  /* 0x0000000721077220 */ /* 0x000fe20000400000 */
[C---:B------:R-:W-:Y:S01]  /*7d30*/  FFMA R0, R35.reuse, R20, R0 ;  /* 0x0000001423007223 */ /* 0x040fe20000000000 */
[----:B------:R-:W-:Y:S02]  /*7d40*/  HADD2.F32 R20, -RZ, R41.H0_H0 ;  /* 0x20000029ff147230 */ /* 0x000fe40000004100 */
[----:B------:R-:W-:Y:S01]  /*7d50*/  FFMA R2, R35, R21, R2 ;  /* 0x0000001523027223 */ /* 0x000fe20000000002 */
[--C-:B------:R-:W-:Y:S02]  /*7d60*/  HADD2.F32 R21, -RZ, R42.reuse.H0_H0 ;  /* 0x2000002aff157230 */ /* 0x100fe40000004100 */
[C---:B------:R-:W-:Y:S01]  /*7d70*/  FMUL R4, R33.reuse, R8 ;  /* 0x0000000821047220 */ /* 0x040fe20000400000 */
[----:B------:R-:W-:Y:S01]  /*7d80*/  FMUL R5, R33, R9 ;  /* 0x0000000921057220 */ /* 0x000fe20000400000 */
[C---:B------:R-:W-:Y:S01]  /*7d90*/  FFMA R3, R35.reuse, R20, R3 ;  /* 0x0000001423037223 */ /* 0x040fe20000000003 */
[----:B------:R-:W-:Y:S01]  /*7da0*/  HADD2.F32 R20, -RZ, R42.H1_H1 ;  /* 0x3000002aff147230 */ /* 0x000fe20000004100 */
[----:B--2---:R-:W-:Y:S01]  /*7db0*/  F2FP.F16.F32.PACK_AB R44, R2, R0 ;  /* 0x00000000022c723e */ /* 0x004fe200000000ff */
[C---:B------:R-:W-:Y:S01]  /*7dc0*/  FFMA R7, R35.reuse, R36, R7 ;  /* 0x0000002423077223 */ /* 0x040fe20000000007 */
[----:B------:R-:W-:Y:S01]  /*7dd0*/  FFMA R4, R35, R21, R4 ;  /* 0x0000001523047223 */ /* 0x000fe20000000004 */
[----:B------:R-:W-:Y:S01]  /*7de0*/  FMUL R6, R33, R10 ;  /* 0x0000000a21067220 */ /* 0x000fe20000400000 */
[----:B------:R-:W-:Y:S02]  /*7df0*/  HADD2.F32 R36, -RZ, R43.H1_H1 ;  /* 0x3000002bff247230 */ /* 0x000fe40000004100 */
[----:B------:R-:W-:Y:S01]  /*7e00*/  FFMA R5, R35, R20, R5 ;  /* 0x0000001423057223 */ /* 0x000fe20000000005 */
[----:B------:R-:W-:Y:S01]  /*7e10*/  FMUL R11, R33, R11 ;  /* 0x0000000b210b7220 */ /* 0x000fe20000400000 */
[----:B------:R-:W-:Y:S01]  /*7e20*/  FFMA R6, R35, R37, R6 ;  /* 0x0000002523067223 */ /* 0x000fe20000000006 */
[--C-:B------:R-:W-:Y:S02]  /*7e30*/  HADD2.F32 R20, -RZ, R48.reuse.H0_H0 ;  /* 0x20000030ff147230 */ /* 0x100fe40000004100 */
[----:B------:R-:W-:Y:S01]  /*7e40*/  FMUL R8, R33, R12 ;  /* 0x0000000c21087220 */ /* 0x000fe20000400000 */
[----:B------:R-:W-:Y:S01]  /*7e50*/  FFMA R11, R35, R36, R11 ;  /* 0x00000024230b7223 */ /* 0x000fe2000000000b */
[----:B------:R-:W-:Y:S02]  /*7e60*/  HADD2.F32 R36, -RZ, R48.H1_H1 ;  /* 0x30000030ff247230 */ /* 0x000fe40000004100 */
[C---:B------:R-:W-:Y:S01]  /*7e70*/  FMUL R9, R33.reuse, R13 ;  /* 0x0000000d21097220 */ /* 0x040fe20000400000 */
[--C-:B------:R-:W-:Y:S02]  /*7e80*/  HADD2.F32 R21, -RZ, R49.reuse.H0_H0 ;  /* 0x20000031ff157230 */ /* 0x100fe40000004100 */
[----:B------:R-:W-:Y:S01]  /*7e90*/  FMUL R10, R33, R14 ;  /* 0x0000000e210a7220 */ /* 0x000fe20000400000 */
[C---:B------:R-:W-:Y:S01]  /*7ea0*/  FFMA R8, R35.reuse, R20, R8 ;  /* 0x0000001423087223 */ /* 0x040fe20000000008 */
[C---:B------:R-:W-:Y:S01]  /*7eb0*/  FFMA R9, R35.reuse, R36, R9 ;  /* 0x0000002423097223 */ /* 0x040fe20000000009 */
[----:B------:R-:W-:Y:S02]  /*7ec0*/  HADD2.F32 R20, -RZ, R49.H1_H1 ;  /* 0x30000031ff147230 */ /* 0x000fe40000004100 */
[----:B------:R-:W-:Y:S01]  /*7ed0*/  FFMA R10, R35, R21, R10 ;  /* 0x00000015230a7223 */ /* 0x000fe2000000000a */
[C---:B------:R-:W-:Y:S01]  /*7ee0*/  FMUL R15, R33.reuse, R15 ;  /* 0x0000000f210f7220 */ /* 0x040fe20000400000 */
[--C-:B------:R-:W-:Y:S02]  /*7ef0*/  HADD2.F32 R21, -RZ, R50.reuse.H0_H0 ;  /* 0x20000032ff157230 */ /* 0x100fe40000004100 */
[C---:B------:R-:W-:Y:S01]  /*7f00*/  FMUL R12, R33.reuse, R16 ;  /* 0x00000010210c7220 */ /* 0x040fe20000400000 */
[----:B------:R-:W-:Y:S02]  /*7f10*/  HADD2.F32 R36, -RZ, R50.H1_H1 ;  /* 0x30000032ff247230 */ /* 0x000fe40000004100 */
[C---:B------:R-:W-:Y:S01]  /*7f20*/  FMUL R13, R33.reuse, R17 ;  /* 0x00000011210d7220 */ /* 0x040fe20000400000 */
[----:B------:R-:W-:Y:S02]  /*7f30*/  HADD2.F32 R37, -RZ, R51.H0_H0 ;  /* 0x20000033ff257230 */ /* 0x000fe40000004100 */
[----:B------:R-:W-:Y:S01]  /*7f40*/  FMUL R14, R33, R18 ;  /* 0x00000012210e7220 */ /* 0x000fe20000400000 */
        /* <DEDUP_REMOVED lines=9> */
[----:B------:R-:W-:Y:S02]  /*7fe0*/  F2FP.F16.F32.PACK_AB R88, R9, R8 ;  /* 0x000000080958723e */ /* 0x000fe400000000ff */
[----:B------:R-:W-:Y:S01]  /*7ff0*/  F2FP.F16.F32.PACK_AB R89, R15, R10 ;  /* 0x0000000a0f59723e */ /* 0x000fe200000000ff */
[----:B------:R1:W-:Y:S01]  /*8000*/  STSM.16.M88.4 [R82+0x2200], R44 ;  /* 0x0022002c52007844 */ /* 0x0003e20000000200 */
[----:B------:R-:W-:Y:S02]  /*8010*/  F2FP.F16.F32.PACK_AB R90, R13, R12 ;  /* 0x0000000c0d5a723e */ /* 0x000fe400000000ff */
[----:B------:R-:W-:Y:S02]  /*8020*/  F2FP.F16.F32.PACK_AB R91, R19, R14 ;  /* 0x0000000e135b723e */ /* 0x000fe400000000ff */
[----:B------:R-:W-:Y:S03]  /*8030*/  LEA R16, R39, UR50, 0x3 ;  /* 0x0000003227107c11 */ /* 0x000fe6000f8e18ff */
        /* <DEDUP_REMOVED lines=9> */
[----:B------:R-:W-:Y:S02]  /*80d0*/  UIADD3 UR4, UP0, UPT, UR56, 0x680, URZ ;  /* 0x0000068038047890 */ /* 0x000fe4000ff1e0ff */
[----:B------:R-:W-:Y:S02]  /*80e0*/  UIADD3 UR40, UPT, UPT, UR50, 0x2200, URZ ;  /* 0x0000220032287890 */ /* 0x000fe4000fffe0ff */
[----:B------:R-:W-:Y:S02]  /*80f0*/  UIADD3 UR41, UPT, UPT, UR51, 0x40, URZ ;  /* 0x0000004033297890 */ /* 0x000fe4000fffe0ff */
[----:B------:R-:W-:Y:S09]  /*8100*/  UIADD3.X UR5, UPT, UPT, URZ, UR57, URZ, UP0, !UPT ;  /* 0x00000039ff057290 */ /* 0x000ff200087fe4ff */
[----:B------:R2:W-:Y:S01]  /*8110*/  UTMASTG.4D [UR40], [UR4] ;  /* 0x00000028040073b5 */ /* 0x0005e20008018000 */
[----:B------:R0:W-:Y:S01]  /*8120*/  UTMACMDFLUSH ;  /* 0x00000000000079b7 */ /* 0x0001e20000000000 */
[----:B--2---:R-:W-:Y:S04]  /*8130*/  DEPBAR.LE SB0, 0x1 ;  /* 0x000080400000791a */ /* 0x004fe80000000000 */
.L_x_120:
[----:B------:R-:W-:Y:S05]  /*8140*/  BSYNC.RECONVERGENT B0 ;  /* 0x0000000000007941 */ /* 0x000fea0003800200 */
.L_x_119:
        /* <DEDUP_REMOVED lines=8> */
[----:B--2---:R-:W-:Y:S06]  /*81d0*/  @!P0 BRA `(.L_x_122) ;  /* 0x0000000000388947 */ /* 0x004fec0003800000 */
[----:B------:R-:W-:Y:S01]  /*81e0*/  ISETP.NE.U32.AND P0, PT, R86, 0x1, PT ;  /* 0x000000015600780c */ /* 0x000fe20003f05070 */
[----:B------:R-:W-:Y:S01]  /*81f0*/  BSSY B0, `(.L_x_123) ;  /* 0x0000008000007945 */ /* 0x000fe20003800000 */
[----:B------:R-:W-:Y:S11]  /*8200*/  ISETP.NE.AND P1, PT, R85, RZ, PT ;  /* 0x000000ff5500720c */ /* 0x000ff60003f25270 */
[----:B------:R-:W-:Y:S04]  /*8210*/  @P0 IMAD R39, R39, 0x1000, R84 ;  /* 0x0000100027270824 */ /* 0x000fe800078e0254 */
[----:B------:R-:W-:Y:S01]  /*8220*/  @P0 VIADD R0, R39, UR50 ;  /* 0x0000003227000c36 */ /* 0x000fe20008000000 */
[----:B------:R-:W-:Y:S06]  /*8230*/  @P1 BRA `(.L_x_124) ;  /* 0x00000000000c1947 */ /* 0x000fec0003800000 */
[----:B------:R-:W-:Y:S04]  /*8240*/  SHF.L.U32 R3, R71, 0x1f, RZ ;  /* 0x0000001f47037819 */ /* 0x000fe800000006ff */
[----:B------:R-:W2:Y:S02]  /*8250*/  SYNCS.PHASECHK.TRANS64.TRYWAIT P1, [R16+URZ+0x80], R3 ;  /* 0x00008003100075a7 */ /* 0x000ea400080211ff */
[----:B--2---:R-:W-:Y:S05]  /*8260*/  @!P1 BRA `(.L_x_125) ;  /* 0x0000001400649947 */ /* 0x004fea0003800000 */
.L_x_124:
[----:B------:R-:W-:Y:S05]  /*8270*/  BSYNC B0 ;  /* 0x0000000000007941 */ /* 0x000fea0003800000 */
.L_x_123:
[----:B------:R-:W-:Y:S01]  /*8280*/  @P0 IADD3 R0, PT, PT, R77, R0, RZ ;  /* 0x000000004d000210 */ /* 0x000fe20007ffe0ff */
[----:B------:R-:W-:Y:S05]  /*8290*/  @P0 WARPSYNC.ALL ;  /* 0x0000000000000948 */ /* 0x000fea0003800000 */
[----:B------:R4:W1:Y:S04]  /*82a0*/  @P0 LDSM.16.M88.4 R40, [R39+UR50+0x200] ;  /* 0x000200322728083b */ /* 0x0008680008000200 */
[----:B------:R4:W1:Y:S02]  /*82b0*/  @P0 LDSM.16.M88.4 R48, [R0+0x200] ;  /* 0x000200000030083b */ /* 0x0008640000000200 */
.L_x_122:
[----:B------:R-:W-:Y:S05]  /*82c0*/  BSYNC B1 ;  /* 0x0000000000017941 */ /* 0x000fea0003800000 */
.L_x_121:
        /* <DEDUP_REMOVED lines=11> */
[----:B------:R-:W1:Y:S01]  /*8380*/  LDC.64 R2, c[0x4][R3] ;  /* 0x0100000003027b82 */ /* 0x000e620000000a00 */
        /* <DEDUP_REMOVED lines=9> */
.L_x_126:
[----:B------:R-:W-:Y:S01]  /*8420*/  ISETP.NE.AND P0, PT, R73, RZ, PT ;  /* 0x000000ff4900720c */ /* 0x000fe20003f05270 */
[----:B------:R-:W-:Y:S05]  /*8430*/  WARPSYNC.ALL ;  /* 0x0000000000007948 */ /* 0x000fea0003800000 */
[----:B------:R-:W-:Y:S01]  /*8440*/  R2UR UR4, R34 ;  /* 0x00000000220472ca */ /* 0x000fe200000e0000 */
[--C-:B-1----:R-:W-:Y:S01]  /*8450*/  HADD2.F32 R20, -RZ, R40.reuse.H0_H0 ;  /* 0x20000028ff147230 */ /* 0x102fe20000004100 */
[----:B------:R-:W-:Y:S01]  /*8460*/  R2UR UR5, R83 ;  /* 0x00000000530572ca */ /* 0x000fe200000e0000 */
[----:B------:R-:W-:Y:S01]  /*8470*/  HADD2.F32 R21, -RZ, R40.H1_H1 ;  /* 0x30000028ff157230 */ /* 0x000fe20000004100 */
[----:B------:R-:W-:Y:S01]  /*8480*/  BSSY.RECONVERGENT B0, `(.L_x_127) ;  /* 0x000004d000007945 */ /* 0x000fe20003800200 */
[--C-:B------:R-:W-:Y:S02]  /*8490*/  HADD2.F32 R36, -RZ, R41.reuse.H0_H0 ;  /* 0x20000029ff247230 */ /* 0x100fe40000004100 */
[----:B------:R-:W-:Y:S02]  /*84a0*/  HADD2.F32 R38, -RZ, R41.H1_H1 ;  /* 0x30000029ff267230 */ /* 0x000fe40000004100 */
[--C-:B------:R-:W-:Y:S02]  /*84b0*/  HADD2.F32 R37, -RZ, R42.reuse.H0_H0 ;  /* 0x2000002aff257230 */ /* 0x100fe40000004100 */
[----:B------:R-:W-:Y:S02]  /*84c0*/  HADD2.F32 R40, -RZ, R42.H1_H1 ;  /* 0x3000002aff287230 */ /* 0x000fe40000004100 */
[----:B------:R-:W1:Y:S01]  /*84d0*/  LDTM.16dp256bit.x4 R4, tmem[UR4+0x60] ;  /* 0x00006004000479ee */ /* 0x000e620008120000 */
[----:B------:R-:W-:Y:S01]  /*84e0*/  NOP ;  /* 0x0000000000007918 */ /* 0x000fe20000000000 */
[----:B------:R-:W-:Y:S01]  /*84f0*/  UIADD3 UR5, UPT, UPT, UR5, 0xf0, URZ ;  /* 0x000000f005057890 */ /* 0x000fe2000fffe0ff */
[--C-:B----4-:R-:W-:Y:S02]  /*8500*/  HADD2.F32 R39, -RZ, R43.reuse.H0_H0 ;  /* 0x2000002bff277230 */ /* 0x110fe40000004100 */
[----:B------:R-:W-:Y:S01]  /*8510*/  HADD2.F32 R42, -RZ, R43.H1_H1 ;  /* 0x3000002bff2a7230 */ /* 0x000fe20000004100 */
[----:B------:R-:W-:Y:S01]  /*8520*/  UPRMT UR5, UR48, 0x654, UR5 ;  /* 0x0000065430057896 */ /* 0x000fe20008000005 */
[--C-:B------:R-:W-:Y:S02]  /*8530*/  HADD2.F32 R41, -RZ, R48.reuse.H0_H0 ;  /* 0x20000030ff297230 */ /* 0x100fe40000004100 */
[----:B------:R-:W-:Y:S02]  /*8540*/  HADD2.F32 R44, -RZ, R48.H1_H1 ;  /* 0x30000030ff2c7230 */ /* 0x000fe40000004100 */
[--C-:B------:R-:W-:Y:S02]  /*8550*/  HADD2.F32 R43, -RZ, R49.reuse.H0_H0 ;  /* 0x20000031ff2b7230 */ /* 0x100fe40000004100 */
[----:B------:R-:W-:Y:S02]  /*8560*/  HADD2.F32 R46, -RZ, R49.H1_H1 ;  /* 0x30000031ff2e7230 */ /* 0x000fe40000004100 */
[----:B-1----:R-:W-:Y:S01]  /*8570*/  SYNCS.ARRIVE.TRANS64.RED.A1T0 RZ, [UR5], RZ ;  /* 0x000000ffffff79a7 */ /* 0x002fe20008100405 */
[--C-:B------:R-:W-:Y:S02]  /*8580*/  HADD2.F32 R45, -RZ, R50.reuse.H0_H0 ;  /* 0x20000032ff2d7230 */ /* 0x100fe40000004100 */
[----:B------:R-:W-:Y:S02]  /*8590*/  HADD2.F32 R48, -RZ, R50.H1_H1 ;  /* 0x30000032ff307230 */ /* 0x000fe40000004100 */
[--C-:B------:R-:W-:Y:S02]  /*85a0*/  HADD2.F32 R47, -RZ, R51.reuse.H0_H0 ;  /* 0x20000033ff2f7230 */ /* 0x100fe40000004100 */
[----:B------:R-:W-:Y:S02]  /*85b0*/  HADD2.F32 R50, -RZ, R51.H1_H1 ;  /* 0x30000033ff327230 */ /* 0x000fe40000004100 */
[C---:B------:R-:W-:Y:S01]  /*85c0*/  FMUL R0, R33.reuse, R4 ;  /* 0x0000000421007220 */ /* 0x040fe20000400000 */
[C---:B------:R-:W-:Y:S01]  /*85d0*/  FMUL R2, R33.reuse, R5 ;  /* 0x0000000521027220 */ /* 0x040fe20000400000 */
[C---:B------:R-:W-:Y:S01]  /*85e0*/  FMUL R3, R33.reuse, R6 ;  /* 0x0000000621037220 */ /* 0x040fe20000400000 */
[----:B------:R-:W-:Y:S01]  /*85f0*/  FMUL R7, R33, R7 ;  /* 0x0000000721077220 */ /* 0x000fe20000400000 */
[C---:B------:R-:W-:Y:S01]  /*8600*/  FFMA R0, R35.reuse, R20, R0 ;  /* 0x0000001423007223 */ /* 0x040fe20000000000 */
[C---:B------:R-:W-:Y:S01]  /*8610*/  FFMA R2, R35.reuse, R21, R2 ;  /* 0x0000001523027223 */ /* 0x040fe20000000002 */
[C---:B------:R-:W-:Y:S01]  /*8620*/  FFMA R3, R35.reuse, R36, R3 ;  /* 0x0000002423037223 */ /* 0x040fe20000000003 */
[----:B------:R-:W-:Y:S01]  /*8630*/  FFMA R7, R35, R38, R7 ;  /* 0x0000002623077223 */ /* 0x000fe20000000007 */
[C---:B------:R-:W-:Y:S01]  /*8640*/  FMUL R4, R33.reuse, R8 ;  /* 0x0000000821047220 */ /* 0x040fe20000400000 */
[C---:B------:R-:W-:Y:S01]  /*8650*/  FMUL R5, R33.reuse, R9 ;  /* 0x0000000921057220 */ /* 0x040fe20000400000 */
[----:B---3--:R-:W-:Y:S01]  /*8660*/  F2FP.F16.F32.PACK_AB R84, R2, R0 ;  /* 0x000000000254723e */ /* 0x008fe200000000ff */
[----:B------:R-:W-:Y:S01]  /*8670*/  FMUL R6, R33, R10 ;  /* 0x0000000a21067220 */ /* 0x000fe20000400000 */
[----:B------:R-:W-:Y:S01]  /*8680*/  F2FP.F16.F32.PACK_AB R85, R7, R3 ;  /* 0x000000030755723e */ /* 0x000fe200000000ff */
[C---:B------:R-:W-:Y:S01]  /*8690*/  FFMA R4, R35.reuse, R37, R4 ;  /* 0x0000002523047223 */ /* 0x040fe20000000004 */
[----:B------:R-:W-:Y:S01]  /*86a0*/  FFMA R5, R35, R40, R5 ;  /* 0x0000002823057223 */ /* 0x000fe20000000005 */
[C---:B------:R-:W-:Y:S01]  /*86b0*/  FMUL R11, R33.reuse, R11 ;  /* 0x0000000b210b7220 */ /* 0x040fe20000400000 */
[C---:B------:R-:W-:Y:S01]  /*86c0*/  FMUL R8, R33.reuse, R12 ;  /* 0x0000000c21087220 */ /* 0x040fe20000400000 */
[----:B------:R-:W-:Y:S01]  /*86d0*/  FMUL R9, R33, R13 ;  /* 0x0000000d21097220 */ /* 0x000fe20000400000 */
[----:B------:R-:W-:Y:S01]  /*86e0*/  FFMA R6, R35, R39, R6 ;  /* 0x0000002723067223 */ /* 0x000fe20000000006 */
        /* <DEDUP_REMOVED lines=38> */
.L_x_128:
[----:B------:R-:W-:Y:S05]  /*8950*/  BSYNC.RECONVERGENT B0 ;  /* 0x0000000000007941 */ /* 0x000fea0003800200 */
.L_x_127:
[----:B------:R-:W-:Y:S01]  /*8960*/  BAR.SYNC.DEFER_BLOCKING 0x1, 0x80 ;  /* 0x0042000000007b1d */ /* 0x000fe20000010000 */
[----:B------:R-:W-:Y:S01]  /*8970*/  UISETP.NE.AND UP0, UPT, UR53, -0x4, UPT ;  /* 0xfffffffc3500788c */ /* 0x000fe2000bf05270 */
[----:B------:R-:W-:Y:S08]  /*8980*/  IADD3 R0, PT, PT, R30, 0x1, RZ ;  /* 0x000000011e007810 */ /* 0x000ff00007ffe0ff */
[----:B------:R-:W-:Y:S05]  /*8990*/  BRA.U !UP0, `(.L_x_129) ;  /* 0x0000000108287547 */ /* 0x000fea000b800000 */
[----:B------:R-:W-:Y:S01]  /*89a0*/  ISETP.NE.AND P0, PT, R80, RZ, PT ;  /* 0x000000ff5000720c */ /* 0x000fe20003f05270 */
[----:B------:R-:W-:Y:S01]  /*89b0*/  IMAD.U32 R2, RZ, RZ, UR54 ;  /* 0x00000036ff027e24 */ /* 0x000fe2000f8e00ff */
[----:B------:R-:W-:Y:S02]  /*89c0*/  UIADD3 UR54, UPT, UPT, UR54, 0x1, URZ ;  /* 0x0000000136367890 */ /* 0x000fe4000fffe0ff */
[----:B------:R-:W-:Y:S02]  /*89d0*/  ISETP.NE.U32.OR P0, PT, R79, 0x1, !P0 ;  /* 0x000000014f00780c */ /* 0x000fe40004705470 */
[----:B------:R-:W-:Y:S04]  /*89e0*/  UISETP.NE.AND UP0, UPT, UR54, 0x4, UPT ;  /* 0x000000043600788c */ /* 0x000fe8000bf05270 */
[----:B------:R-:W-:Y:S07]  /*89f0*/  USEL UR54, UR54, URZ, UP0 ;  /* 0x000000ff36367287 */ /* 0x000fee0008000000 */
[----:B------:R-:W-:Y:S05]  /*8a00*/  @P0 LEA R2, R2, UR50, 0x3 ;  /* 0x0000003202020c11 */ /* 0x000fea000f8e18ff */
[----:B------:R-:W-:Y:S05]  /*8a10*/  @P0 VIADD R3, R2, 0xa0 ;  /* 0x000000a002030836 */ /* 0x000fea0000000000 */
[----:B------:R-:W-:Y:S04]  /*8a20*/  @P0 PRMT R3, R92, 0x654, R3 ;  /* 0x000006545c030816 */ /* 0x000fe80000000003 */
[----:B------:R2:W-:Y:S03]  /*8a30*/  @P0 SYNCS.ARRIVE.TRANS64.RED.A1T0 RZ, [R3+URZ], RZ ;  /* 0x000000ff03ff09a7 */ /* 0x0005e600081004ff */
.L_x_129:
[----:B------:R-:W-:Y:S01]  /*8a40*/  LOP3.LUT P0, RZ, R62, 0x1, RZ, 0xc0, !PT ;  /* 0x000000013eff7812 */ /* 0x000fe2000780c0ff */
[----:B------:R-:W-:Y:S01]  /*8a50*/  UIADD3 UR53, UPT, UPT, UR53, 0x4, URZ ;  /* 0x0000000435357890 */ /* 0x000fe2000fffe0ff */
[C---:B------:R-:W-:Y:S01]  /*8a60*/  ISETP.NE.AND P1, PT, R0.reuse, 0x2, PT ;  /* 0x000000020000780c */ /* 0x040fe20003f25270 */
[----:B------:R-:W-:Y:S01]  /*8a70*/  UMOV UR45, UR52 ;  /* 0x00000034002d7c82 */ /* 0x000fe20008000000 */
[----:B------:R-:W-:Y:S01]  /*8a80*/  LOP3.LUT R69, R69, 0x1, RZ, 0x3c, !PT ;  /* 0x0000000145457812 */ /* 0x000fe200078e3cff */
[----:B------:R-:W-:Y:S01]  /*8a90*/  IMAD.IADD R19, R29, 0x1, R58 ;  /* 0x000000011d137824 */ /* 0x000fe200078e023a */
[----:B--2---:R-:W-:Y:S01]  /*8aa0*/  SEL R3, RZ, 0x1, P1 ;  /* 0x00000001ff037807 */ /* 0x004fe20000800000 */
[----:B------:R-:W-:Y:S01]  /*8ab0*/  IMAD.IADD R21, R31, 0x1, R64 ;  /* 0x000000011f157824 */ /* 0x000fe200078e0240 */
[----:B------:R-:W-:Y:S02]  /*8ac0*/  SEL R30, R0, RZ, P1 ;  /* 0x000000ff001e7207 */ /* 0x000fe40000800000 */
[----:B------:R-:W-:Y:S03]  /*8ad0*/  LOP3.LUT R70, R70, R3, RZ, 0x3c, !PT ;  /* 0x0000000346467212 */ /* 0x000fe600078e3cff */
[----:B------:R-:W-:Y:S05]  /*8ae0*/  @P0 BRA `(.L_x_130) ;  /* 0xffffffcc00740947 */ /* 0x000fea000383ffff */
[----:B------:R-:W-:-:S09]  /*8af0*/  UISETP.NE.AND UP0, UPT, UR49, URZ, UPT ;  /* 0x000000ff3100728c */ /* 0x000fd2000bf05270 */
[----:B------:R-:W-:Y:S05]  /*8b00*/  BRA.U !UP0, `(.L_x_131) ;  /* 0x0000000108487547 */ /* 0x000fea000b800000 */
[----:B------:R-:W2:Y:S02]  /*8b10*/  LDCU.64 UR4, c[0x0][0x890] ;  /* 0x00011200ff0477ac */ /* 0x000ea40008000a00 */
[----:B--2---:R-:W-:-:S04]  /*8b20*/  UISETP.NE.U32.AND UP0, UPT, UR4, URZ, UPT ;  /* 0x000000ff0400728c */ /* 0x004fc8000bf05070 */
[----:B------:R-:W-:-:S09]  /*8b30*/  UISETP.NE.AND.EX UP0, UPT, UR5, URZ, UPT, UP0 ;  /* 0x000000ff0500728c */ /* 0x000fd2000bf05300 */
[----:B------:R-:W-:Y:S05]  /*8b40*/  BRA.U UP0, `(.L_x_132) ;  /* 0x00000001000c7547 */ /* 0x000fea000b800000 */
[----:B------:R-:W-:-:S13]  /*8b50*/  FSETP.NEU.AND P0, PT, R35, RZ, PT ;  /* 0x000000ff2300720b */ /* 0x000fda0003f0d000 */
[----:B------:R-:W-:Y:S05]  /*8b60*/  @!P0 EXIT ;  /* 0x000000000000894d */ /* 0x000fea0003800000 */
[----:B------:R-:W-:Y:S05]  /*8b70*/  BRA `(.L_x_131) ;  /* 0x00000000002c7947 */ /* 0x000fea0003800000 */
.L_x_132:
[----:B------:R-:W-:Y:S01]  /*8b80*/  ISETP.NE.AND P0, PT, R78, RZ, PT ;  /* 0x000000ff4e00720c */ /* 0x000fe20003f05270 */
[----:B------:R-:W-:-:S12]  /*8b90*/  BSSY.RECONVERGENT B0, `(.L_x_131) ;  /* 0x0000009000007945 */ /* 0x000fd80003800200 */
[----:B------:R-:W-:Y:S05]  /*8ba0*/  @P0 BRA `(.L_x_133) ;  /* 0x0000000000140947 */ /* 0x000fea0003800000 */
[----:B------:R-:W2:Y:S02]  /*8bb0*/  LDCU.64 UR4, c[0x0][0x888] ;  /* 0x00011100ff0477ac */ /* 0x000ea40008000a00 */
[----:B--2---:R-:W-:-:S04]  /*8bc0*/  ISETP.NE.U32.AND P0, PT, RZ, UR4, PT ;  /* 0x00000004ff007c0c */ /* 0x004fc8000bf05070 */
[----:B------:R-:W-:-:S13]  /*8bd0*/  ISETP.NE.AND.EX P0, PT, RZ, UR5, PT, P0 ;  /* 0x00000005ff007c0c */ /* 0x000fda000bf05300 */
[----:B------:R-:W-:Y:S05]  /*8be0*/  @!P0 EXIT ;  /* 0x000000000000894d */ /* 0x000fea0003800000 */
[----:B------:R-:W-:Y:S05]  /*8bf0*/  BRA `(.L_x_134) ;  /* 0x0000000000087947 */ /* 0x000fea0003800000 */
.L_x_133:
[----:B------:R-:W-:-:S13]  /*8c00*/  FSETP.NEU.AND P0, PT, R35, RZ, PT ;  /* 0x000000ff2300720b */ /* 0x000fda0003f0d000 */
[----:B------:R-:W-:Y:S05]  /*8c10*/  @!P0 EXIT ;  /* 0x000000000000894d */ /* 0x000fea0003800000 */
.L_x_134:
[----:B------:R-:W-:Y:S05]  /*8c20*/  BSYNC.RECONVERGENT B0 ;  /* 0x0000000000007941 */ /* 0x000fea0003800200 */
.L_x_131:
[----:B------:R-:W-:Y:S01]  /*8c30*/  ULEA UR4, UR54, UR50, 0x3 ;  /* 0x0000003236047291 */ /* 0x000fe2000f8e18ff */
[----:B------:R-:W-:-:S04]  /*8c40*/  DEPBAR.LE SB0, 0x0 ;  /* 0x000080000000791a */ /* 0x000fc80000000000 */
[----:B------:R-:W-:-:S04]  /*8c50*/  UIADD3 UR4, UPT, UPT, UR4, 0xa0, URZ ;  /* 0x000000a004047890 */ /* 0x000fc8000fffe0ff */
[----:B------:R-:W-:-:S09]  /*8c60*/  UPRMT UR4, UR48, 0x654, UR4 ;  /* 0x0000065430047896 */ /* 0x000fd20008000004 */
[----:B------:R-:W-:Y:S01]  /*8c70*/  SYNCS.ARRIVE.TRANS64.RED.A1T0 RZ, [UR4], RZ ;  /* 0x000000ffffff79a7 */ /* 0x000fe20008100404 */
[----:B------:R-:W-:Y:S05]  /*8c80*/  EXIT ;  /* 0x000000000000794d */ /* 0x000fea0003800000 */
.L_x_25:
[----:B------:R-:W-:Y:S07]  /*8c90*/  MOV R3, UR37 ;  /* 0x0000002500037c02 */ /* 0x000fee0008000f00 */
.L_x_135:
[----:B--2---:R2:W3:Y:S02]  /*8ca0*/  SYNCS.PHASECHK.TRANS64.TRYWAIT P0, [R3+URZ+0x40], R6 ;  /* 0x00004006030075a7 */ /* 0x0044e400080011ff */
[----:B---3--:R-:W-:Y:S05]  /*8cb0*/  @!P0 NANOSLEEP.SYNCS 0x989680 ;  /* 0x009896800000895d */ /* 0x008fea0003900000 */
[----:B------:R-:W3:Y:S02]  /*8cc0*/  @!P0 SYNCS.PHASECHK.TRANS64 P0, [R3+URZ+0x40], R6 ;  /* 0x00004006030085a7 */ /* 0x000ee400080010ff */
[----:B---3--:R-:W-:Y:S05]  /*8cd0*/  @!P0 BRA `(.L_x_135) ;  /* 0xfffffffc00f08947 */ /* 0x008fea000383ffff */
[----:B------:R-:W-:Y:S05]  /*8ce0*/  BRA `(.L_x_24) ;  /* 0xffffff8c00b87947 */ /* 0x000fea000383ffff */
.L_x_32:
[----:B------:R-:W-:Y:S07]  /*8cf0*/  MOV R3, UR41 ;  /* 0x0000002900037c02 */ /* 0x000fee0008000f00 */
.L_x_136:
[----:B--2---:R2:W1:Y:S02]  /*8d00*/  SYNCS.PHASECHK.TRANS64.TRYWAIT P0, [R3+URZ+0x40], R6 ;  /* 0x00004006030075a7 */ /* 0x00446400080011ff */
[----:B-1----:R-:W-:Y:S05]  /*8d10*/  @!P0 NANOSLEEP.SYNCS 0x989680 ;  /* 0x009896800000895d */ /* 0x002fea0003900000 */
[----:B------:R-:W1:Y:S02]  /*8d20*/  @!P0 SYNCS.PHASECHK.TRANS64 P0, [R3+URZ+0x40], R6 ;  /* 0x00004006030085a7 */ /* 0x000e6400080010ff */
[----:B-1----:R-:W-:Y:S05]  /*8d30*/  @!P0 BRA `(.L_x_136) ;  /* 0xfffffffc00f08947 */ /* 0x002fea000383ffff */
[----:B------:R-:W-:Y:S05]  /*8d40*/  BRA `(.L_x_31) ;  /* 0xffffff9400147947 */ /* 0x000fea000383ffff */
.L_x_37:
[----:B-1----:R-:W-:-:S07]  /*8d50*/  MOV R2, UR35 ;  /* 0x0000002300027c02 */ /* 0x002fce0008000f00 */
.L_x_137:
[----:B-1----:R1:W3:Y:S02]  /*8d60*/  SYNCS.PHASECHK.TRANS64.TRYWAIT P0, [R2+URZ+0xd0], R3 ;  /* 0x0000d003020075a7 */ /* 0x0022e400080011ff */
[----:B---3--:R-:W-:Y:S05]  /*8d70*/  @!P0 NANOSLEEP.SYNCS 0x989680 ;  /* 0x009896800000895d */ /* 0x008fea0003900000 */
[----:B------:R-:W3:Y:S02]  /*8d80*/  @!P0 SYNCS.PHASECHK.TRANS64 P0, [R2+URZ+0xd0], R3 ;  /* 0x0000d003020085a7 */ /* 0x000ee400080010ff */
[----:B---3--:R-:W-:Y:S05]  /*8d90*/  @!P0 BRA `(.L_x_137) ;  /* 0xfffffffc00f08947 */ /* 0x008fea000383ffff */
[----:B------:R-:W-:Y:S05]  /*8da0*/  BRA `(.L_x_138) ;  /* 0xffffff98001c7947 */ /* 0x000fea000383ffff */
.L_x_41:
[----:B------:R-:W-:-:S07]  /*8db0*/  MOV R0, UR4 ;  /* 0x0000000400007c02 */ /* 0x000fce0008000f00 */
.L_x_139:
[----:B-1----:R1:W2:Y:S02]  /*8dc0*/  SYNCS.PHASECHK.TRANS64.TRYWAIT P0, [R0+URZ], R3 ;  /* 0x00000003000075a7 */ /* 0x0022a400080011ff */
[----:B--2---:R-:W-:Y:S05]  /*8dd0*/  @!P0 NANOSLEEP.SYNCS 0x989680 ;  /* 0x009896800000895d */ /* 0x004fea0003900000 */
[----:B------:R-:W2:Y:S02]  /*8de0*/  @!P0 SYNCS.PHASECHK.TRANS64 P0, [R0+URZ], R3 ;  /* 0x00000003000085a7 */ /* 0x000ea400080010ff */
[----:B--2---:R-:W-:Y:S05]  /*8df0*/  @!P0 BRA `(.L_x_139) ;  /* 0xfffffffc00f08947 */ /* 0x004fea000383ffff */
[----:B------:R-:W-:Y:S05]  /*8e00*/  BRA `(.L_x_140) ;  /* 0xffffff9c006c7947 */ /* 0x000fea000383ffff */
.L_x_42:
[----:B------:R-:W-:-:S07]  /*8e10*/  MOV R0, UR4 ;  /* 0x0000000400007c02 */ /* 0x000fce0008000f00 */
.L_x_141:
[----:B-1----:R1:W2:Y:S02]  /*8e20*/  SYNCS.PHASECHK.TRANS64.TRYWAIT P0, [R0+URZ], R3 ;  /* 0x00000003000075a7 */ /* 0x0022a400080011ff */
[----:B--2---:R-:W-:Y:S05]  /*8e30*/  @!P0 NANOSLEEP.SYNCS 0x989680 ;  /* 0x009896800000895d */ /* 0x004fea0003900000 */
[----:B------:R-:W2:Y:S02]  /*8e40*/  @!P0 SYNCS.PHASECHK.TRANS64 P0, [R0+URZ], R3 ;  /* 0x00000003000085a7 */ /* 0x000ea400080010ff */
[----:B--2---:R-:W-:Y:S05]  /*8e50*/  @!P0 BRA `(.L_x_141) ;  /* 0xfffffffc00f08947 */ /* 0x004fea000383ffff */
[----:B------:R-:W-:Y:S05]  /*8e60*/  BRA `(.L_x_142) ;  /* 0xffffff9c00787947 */ /* 0x000fea000383ffff */
.L_x_43:
[----:B------:R-:W-:-:S07]  /*8e70*/  MOV R0, UR4 ;  /* 0x0000000400007c02 */ /* 0x000fce0008000f00 */
.L_x_143:
[----:B-1----:R1:W2:Y:S02]  /*8e80*/  SYNCS.PHASECHK.TRANS64.TRYWAIT P0, [R0+URZ], R3 ;  /* 0x00000003000075a7 */ /* 0x0022a400080011ff */
[----:B--2---:R-:W-:Y:S05]  /*8e90*/  @!P0 NANOSLEEP.SYNCS 0x989680 ;  /* 0x009896800000895d */ /* 0x004fea0003900000 */
[----:B------:R-:W2:Y:S02]  /*8ea0*/  @!P0 SYNCS.PHASECHK.TRANS64 P0, [R0+URZ], R3 ;  /* 0x00000003000085a7 */ /* 0x000ea400080010ff */
[----:B--2---:R-:W-:Y:S05]  /*8eb0*/  @!P0 BRA `(.L_x_143) ;  /* 0xfffffffc00f08947 */ /* 0x004fea000383ffff */
[----:B------:R-:W-:Y:S05]  /*8ec0*/  BRA `(.L_x_144) ;  /* 0xffffff9c00847947 */ /* 0x000fea000383ffff */
.L_x_44:
[----:B------:R-:W-:-:S07]  /*8ed0*/  MOV R0, UR4 ;  /* 0x0000000400007c02 */ /* 0x000fce0008000f00 */
.L_x_145:
[----:B-1----:R1:W2:Y:S02]  /*8ee0*/  SYNCS.PHASECHK.TRANS64.TRYWAIT P0, [R0+URZ], R3 ;  /* 0x00000003000075a7 */ /* 0x0022a400080011ff */
[----:B--2---:R-:W-:Y:S05]  /*8ef0*/  @!P0 NANOSLEEP.SYNCS 0x989680 ;  /* 0x009896800000895d */ /* 0x004fea0003900000 */
[----:B------:R-:W2:Y:S02]  /*8f00*/  @!P0 SYNCS.PHASECHK.TRANS64 P0, [R0+URZ], R3 ;  /* 0x00000003000085a7 */ /* 0x000ea400080010ff */
[----:B--2---:R-:W-:Y:S05]  /*8f10*/  @!P0 BRA `(.L_x_145) ;  /* 0xfffffffc00f08947 */ /* 0x004fea000383ffff */
[----:B------:R-:W-:Y:S05]  /*8f20*/  BRA `(.L_x_146) ;  /* 0xffffff9c00907947 */ /* 0x000fea000383ffff */
.L_x_45:
[----:B------:R-:W-:-:S07]  /*8f30*/  MOV R0, UR4 ;  /* 0x0000000400007c02 */ /* 0x000fce0008000f00 */
.L_x_147:
[----:B-1----:R1:W2:Y:S02]  /*8f40*/  SYNCS.PHASECHK.TRANS64.TRYWAIT P0, [R0+URZ], R3 ;  /* 0x00000003000075a7 */ /* 0x0022a400080011ff */
[----:B--2---:R-:W-:Y:S05]  /*8f50*/  @!P0 NANOSLEEP.SYNCS 0x989680 ;  /* 0x009896800000895d */ /* 0x004fea0003900000 */
[----:B------:R-:W2:Y:S02]  /*8f60*/  @!P0 SYNCS.PHASECHK.TRANS64 P0, [R0+URZ], R3 ;  /* 0x00000003000085a7 */ /* 0x000ea400080010ff */
[----:B--2---:R-:W-:Y:S05]  /*8f70*/  @!P0 BRA `(.L_x_147) ;  /* 0xfffffffc00f08947 */ /* 0x004fea000383ffff */
[----:B------:R-:W-:Y:S05]  /*8f80*/  BRA `(.L_x_148) ;  /* 0xffffff9c009c7947 */ /* 0x000fea000383ffff */
.L_x_46:
[----:B------:R-:W-:-:S07]  /*8f90*/  MOV R0, UR4 ;  /* 0x0000000400007c02 */ /* 0x000fce0008000f00 */
.L_x_149:
[----:B-1----:R1:W2:Y:S02]  /*8fa0*/  SYNCS.PHASECHK.TRANS64.TRYWAIT P0, [R0+URZ], R3 ;  /* 0x00000003000075a7 */ /* 0x0022a400080011ff */
[----:B--2---:R-:W-:Y:S05]  /*8fb0*/  @!P0 NANOSLEEP.SYNCS 0x989680 ;  /* 0x009896800000895d */ /* 0x004fea0003900000 */
[----:B------:R-:W2:Y:S02]  /*8fc0*/  @!P0 SYNCS.PHASECHK.TRANS64 P0, [R0+URZ], R3 ;  /* 0x00000003000085a7 */ /* 0x000ea400080010ff */
[----:B--2---:R-:W-:Y:S05]  /*8fd0*/  @!P0 BRA `(.L_x_149) ;  /* 0xfffffffc00f08947 */ /* 0x004fea000383ffff */
[----:B------:R-:W-:Y:S05]  /*8fe0*/  BRA `(.L_x_150) ;  /* 0xffffff9c00a87947 */ /* 0x000fea000383ffff */
.L_x_47:
[----:B------:R-:W-:-:S07]  /*8ff0*/  MOV R0, UR4 ;  /* 0x0000000400007c02 */ /* 0x000fce0008000f00 */
.L_x_151:
[----:B-1----:R1:W2:Y:S02]  /*9000*/  SYNCS.PHASECHK.TRANS64.TRYWAIT P0, [R0+URZ], R3 ;  /* 0x00000003000075a7 */ /* 0x0022a400080011ff */
[----:B--2---:R-:W-:Y:S05]  /*9010*/  @!P0 NANOSLEEP.SYNCS 0x989680 ;  /* 0x009896800000895d */ /* 0x004fea0003900000 */
[----:B------:R-:W2:Y:S02]  /*9020*/  @!P0 SYNCS.PHASECHK.TRANS64 P0, [R0+URZ], R3 ;  /* 0x00000003000085a7 */ /* 0x000ea400080010ff */
[----:B--2---:R-:W-:Y:S05]  /*9030*/  @!P0 BRA `(.L_x_151) ;  /* 0xfffffffc00f08947 */ /* 0x004fea000383ffff */
[----:B------:R-:W-:Y:S05]  /*9040*/  BRA `(.L_x_152) ;  /* 0xffffff9c00b47947 */ /* 0x000fea000383ffff */
.L_x_50:
[----:B------:R-:W-:-:S07]  /*9050*/  MOV R4, UR48 ;  /* 0x0000003000047c02 */ /* 0x000fce0008000f00 */
.L_x_153:
[----:B--2---:R2:W3:Y:S02]  /*9060*/  SYNCS.PHASECHK.TRANS64.TRYWAIT P1, [R4+URZ+0xd8], R7 ;  /* 0x0000d807040075a7 */ /* 0x0044e400080211ff */
[----:B---3--:R-:W-:Y:S05]  /*9070*/  @!P1 NANOSLEEP.SYNCS 0x989680 ;  /* 0x009896800000995d */ /* 0x008fea0003900000 */
[----:B------:R-:W3:Y:S02]  /*9080*/  @!P1 SYNCS.PHASECHK.TRANS64 P1, [R4+URZ+0xd8], R7 ;  /* 0x0000d807040095a7 */ /* 0x000ee400080210ff */
[----:B---3--:R-:W-:Y:S05]  /*9090*/  @!P1 BRA `(.L_x_153) ;  /* 0xfffffffc00f09947 */ /* 0x008fea000383ffff */
[----:B------:R-:W-:Y:S05]  /*90a0*/  BRA `(.L_x_154) ;  /* 0xffffffa000187947 */ /* 0x000fea000383ffff */
.L_x_51:
[----:B--2---:R-:W-:-:S07]  /*90b0*/  MOV R4, UR48 ;  /* 0x0000003000047c02 */ /* 0x004fce0008000f00 */
.L_x_155:
[----:B--2---:R2:W3:Y:S02]  /*90c0*/  SYNCS.PHASECHK.TRANS64.TRYWAIT P1, [R4+URZ+0xd0], R5 ;  /* 0x0000d005040075a7 */ /* 0x0044e400080211ff */
[----:B---3--:R-:W-:Y:S05]  /*90d0*/  @!P1 NANOSLEEP.SYNCS 0x989680 ;  /* 0x009896800000995d */ /* 0x008fea0003900000 */
[----:B------:R-:W3:Y:S02]  /*90e0*/  @!P1 SYNCS.PHASECHK.TRANS64 P1, [R4+URZ+0xd0], R5 ;  /* 0x0000d005040095a7 */ /* 0x000ee400080210ff */
[----:B---3--:R-:W-:Y:S05]  /*90f0*/  @!P1 BRA `(.L_x_155) ;  /* 0xfffffffc00f09947 */ /* 0x008fea000383ffff */
[----:B------:R-:W-:Y:S05]  /*9100*/  BRA `(.L_x_156) ;  /* 0xffffffa000207947 */ /* 0x000fea000383ffff */
.L_x_59:
[----:B------:R-:W-:-:S07]  /*9110*/  MOV R0, UR7 ;  /* 0x0000000700007c02 */ /* 0x000fce0008000f00 */
.L_x_157:
[----:B---3--:R3:W4:Y:S02]  /*9120*/  SYNCS.PHASECHK.TRANS64.TRYWAIT P0, [R0+URZ+0xd0], R3 ;  /* 0x0000d003000075a7 */ /* 0x00872400080011ff */
[----:B----4-:R-:W-:Y:S05]  /*9130*/  @!P0 NANOSLEEP.SYNCS 0x989680 ;  /* 0x009896800000895d */ /* 0x010fea0003900000 */
[----:B------:R-:W4:Y:S02]  /*9140*/  @!P0 SYNCS.PHASECHK.TRANS64 P0, [R0+URZ+0xd0], R3 ;  /* 0x0000d003000085a7 */ /* 0x000f2400080010ff */
[----:B----4-:R-:W-:Y:S05]  /*9150*/  @!P0 BRA `(.L_x_157) ;  /* 0xfffffffc00f08947 */ /* 0x010fea000383ffff */
[----:B------:R-:W-:Y:S05]  /*9160*/  BRA `(.L_x_158) ;  /* 0xffffffa400a87947 */ /* 0x000fea000383ffff */
.L_x_60:
[----:B------:R-:W-:-:S07]  /*9170*/  MOV R0, UR9 ;  /* 0x0000000900007c02 */ /* 0x000fce0008000f00 */
.L_x_159:
[----:B--2---:R2:W3:Y:S02]  /*9180*/  SYNCS.PHASECHK.TRANS64.TRYWAIT P0, [R0+URZ+0xf0], R3 ;  /* 0x0000f003000075a7 */ /* 0x0044e400080011ff */
[----:B---3--:R-:W-:Y:S05]  /*9190*/  @!P0 NANOSLEEP.SYNCS 0x989680 ;  /* 0x009896800000895d */ /* 0x008fea0003900000 */
[----:B------:R-:W3:Y:S02]  /*91a0*/  @!P0 SYNCS.PHASECHK.TRANS64 P0, [R0+URZ+0xf0], R3 ;  /* 0x0000f003000085a7 */ /* 0x000ee400080010ff */
[----:B---3--:R-:W-:Y:S05]  /*91b0*/  @!P0 BRA `(.L_x_159) ;  /* 0xfffffffc00f08947 */ /* 0x008fea000383ffff */
[----:B------:R-:W-:Y:S05]  /*91c0*/  BRA `(.L_x_160) ;  /* 0xffffffa400c07947 */ /* 0x000fea000383ffff */
.L_x_63:
[----:B--2---:R-:W-:Y:S07]  /*91d0*/  MOV R0, UR8 ;  /* 0x0000000800007c02 */ /* 0x004fee0008000f00 */
.L_x_161:
[----:B--2---:R2:W3:Y:S02]  /*91e0*/  SYNCS.PHASECHK.TRANS64.TRYWAIT P0, [R0+URZ], R9 ;  /* 0x00000009000075a7 */ /* 0x0044e400080011ff */
[----:B---3--:R-:W-:Y:S05]  /*91f0*/  @!P0 NANOSLEEP.SYNCS 0x989680 ;  /* 0x009896800000895d */ /* 0x008fea0003900000 */
[----:B------:R-:W3:Y:S02]  /*9200*/  @!P0 SYNCS.PHASECHK.TRANS64 P0, [R0+URZ], R9 ;  /* 0x00000009000085a7 */ /* 0x000ee400080010ff */
[----:B---3--:R-:W-:Y:S05]  /*9210*/  @!P0 BRA `(.L_x_161) ;  /* 0xfffffffc00f08947 */ /* 0x008fea000383ffff */
[----:B------:R-:W-:Y:S05]  /*9220*/  BRA `(.L_x_62) ;  /* 0xffffffa400f07947 */ /* 0x000fea000383ffff */
.L_x_66:
[----:B------:R-:W-:-:S07]  /*9230*/  MOV R0, UR5 ;  /* 0x0000000500007c02 */ /* 0x000fce0008000f00 */
.L_x_162:
[----:B--2---:R2:W4:Y:S02]  /*9240*/  SYNCS.PHASECHK.TRANS64.TRYWAIT P0, [R0+URZ], R3 ;  /* 0x00000003000075a7 */ /* 0x00452400080011ff */
[----:B----4-:R-:W-:Y:S05]  /*9250*/  @!P0 NANOSLEEP.SYNCS 0x989680 ;  /* 0x009896800000895d */ /* 0x010fea0003900000 */
[----:B------:R-:W4:Y:S02]  /*9260*/  @!P0 SYNCS.PHASECHK.TRANS64 P0, [R0+URZ], R3 ;  /* 0x00000003000085a7 */ /* 0x000f2400080010ff */
[----:B----4-:R-:W-:Y:S05]  /*9270*/  @!P0 BRA `(.L_x_162) ;  /* 0xfffffffc00f08947 */ /* 0x010fea000383ffff */
[----:B------:R-:W-:Y:S05]  /*9280*/  BRA `(.L_x_163) ;  /* 0xffffffa800e07947 */ /* 0x000fea000383ffff */
.L_x_67:
[----:B------:R-:W-:-:S07]  /*9290*/  MOV R0, UR6 ;  /* 0x0000000600007c02 */ /* 0x000fce0008000f00 */
.L_x_164:
[----:B--2---:R2:W4:Y:S02]  /*92a0*/  SYNCS.PHASECHK.TRANS64.TRYWAIT P0, [R0+URZ], R3 ;  /* 0x00000003000075a7 */ /* 0x00452400080011ff */
[----:B----4-:R-:W-:Y:S05]  /*92b0*/  @!P0 NANOSLEEP.SYNCS 0x989680 ;  /* 0x009896800000895d */ /* 0x010fea0003900000 */
[----:B------:R-:W4:Y:S02]  /*92c0*/  @!P0 SYNCS.PHASECHK.TRANS64 P0, [R0+URZ], R3 ;  /* 0x00000003000085a7 */ /* 0x000f2400080010ff */
[----:B----4-:R-:W-:Y:S05]  /*92d0*/  @!P0 BRA `(.L_x_164) ;  /* 0xfffffffc00f08947 */ /* 0x010fea000383ffff */
[----:B------:R-:W-:Y:S05]  /*92e0*/  BRA `(.L_x_165) ;  /* 0xffffffa800ec7947 */ /* 0x000fea000383ffff */
.L_x_72:
[----:B------:R-:W-:Y:S07]  /*92f0*/  MOV R3, UR15 ;  /* 0x0000000f00037c02 */ /* 0x000fee0008000f00 */
.L_x_166:
[----:B--2---:R2:W3:Y:S02]  /*9300*/  SYNCS.PHASECHK.TRANS64.TRYWAIT P2, [R3+URZ+0xd0], R0 ;  /* 0x0000d000030075a7 */ /* 0x0044e400080411ff */
[----:B---3--:R-:W-:Y:S05]  /*9310*/  @!P2 NANOSLEEP.SYNCS 0x989680 ;  /* 0x009896800000a95d */ /* 0x008fea0003900000 */
[----:B------:R-:W3:Y:S02]  /*9320*/  @!P2 SYNCS.PHASECHK.TRANS64 P2, [R3+URZ+0xd0], R0 ;  /* 0x0000d0000300a5a7 */ /* 0x000ee400080410ff */
[----:B---3--:R-:W-:Y:S05]  /*9330*/  @!P2 BRA `(.L_x_166) ;  /* 0xfffffffc00f0a947 */ /* 0x008fea000383ffff */
[----:B------:R-:W-:Y:S05]  /*9340*/  BRA `(.L_x_167) ;  /* 0xffffffb000947947 */ /* 0x000fea000383ffff */
.L_x_75:
[----:B------:R-:W-:Y:S07]  /*9350*/  MOV R0, UR15 ;  /* 0x0000000f00007c02 */ /* 0x000fee0008000f00 */
.L_x_168:
[----:B--2---:R2:W3:Y:S02]  /*9360*/  SYNCS.PHASECHK.TRANS64.TRYWAIT P0, [R0+URZ+0xc8], R3 ;  /* 0x0000c803000075a7 */ /* 0x0044e400080011ff */
[----:B---3--:R-:W-:Y:S05]  /*9370*/  @!P0 NANOSLEEP.SYNCS 0x989680 ;  /* 0x009896800000895d */ /* 0x008fea0003900000 */
[----:B------:R-:W3:Y:S02]  /*9380*/  @!P0 SYNCS.PHASECHK.TRANS64 P0, [R0+URZ+0xc8], R3 ;  /* 0x0000c803000085a7 */ /* 0x000ee400080010ff */
[----:B---3--:R-:W-:Y:S05]  /*9390*/  @!P0 BRA `(.L_x_168) ;  /* 0xfffffffc00f08947 */ /* 0x008fea000383ffff */
[----:B------:R-:W-:Y:S05]  /*93a0*/  BRA `(.L_x_74) ;  /* 0xffffffb400a47947 */ /* 0x000fea000383ffff */
.L_x_78:
[----:B------:R-:W-:Y:S07]  /*93b0*/  MOV R3, UR15 ;  /* 0x0000000f00037c02 */ /* 0x000fee0008000f00 */
.L_x_169:
[----:B-1----:R1:W2:Y:S02]  /*93c0*/  SYNCS.PHASECHK.TRANS64.TRYWAIT P0, [R3+URZ+0xa0], R12 ;  /* 0x0000a00c030075a7 */ /* 0x0022a400080011ff */
[----:B--2---:R-:W-:Y:S05]  /*93d0*/  @!P0 NANOSLEEP.SYNCS 0x989680 ;  /* 0x009896800000895d */ /* 0x004fea0003900000 */
[----:B------:R-:W2:Y:S02]  /*93e0*/  @!P0 SYNCS.PHASECHK.TRANS64 P0, [R3+URZ+0xa0], R12 ;  /* 0x0000a00c030085a7 */ /* 0x000ea400080010ff */
[----:B--2---:R-:W-:Y:S05]  /*93f0*/  @!P0 BRA `(.L_x_169) ;  /* 0xfffffffc00f08947 */ /* 0x004fea000383ffff */
[----:B------:R-:W-:Y:S05]  /*9400*/  BRA `(.L_x_170) ;  /* 0xffffffb8005c7947 */ /* 0x000fea000383ffff */
.L_x_79:
[----:B-1----:R-:W-:Y:S07]  /*9410*/  MOV R3, UR15 ;  /* 0x0000000f00037c02 */ /* 0x002fee0008000f00 */
.L_x_171:
[----:B-1----:R1:W2:Y:S02]  /*9420*/  SYNCS.PHASECHK.TRANS64.TRYWAIT P0, [R3+URZ+0xa8], R12 ;  /* 0x0000a80c030075a7 */ /* 0x0022a400080011ff */
[----:B--2---:R-:W-:Y:S05]  /*9430*/  @!P0 NANOSLEEP.SYNCS 0x989680 ;  /* 0x009896800000895d */ /* 0x004fea0003900000 */
[----:B------:R-:W2:Y:S02]  /*9440*/  @!P0 SYNCS.PHASECHK.TRANS64 P0, [R3+URZ+0xa8], R12 ;  /* 0x0000a80c030085a7 */ /* 0x000ea400080010ff */
[----:B--2---:R-:W-:Y:S05]  /*9450*/  @!P0 BRA `(.L_x_171) ;  /* 0xfffffffc00f08947 */ /* 0x004fea000383ffff */
[----:B------:R-:W-:Y:S05]  /*9460*/  BRA `(.L_x_172) ;  /* 0xffffffb800947947 */ /* 0x000fea000383ffff */
.L_x_80:
[----:B-1----:R-:W-:Y:S07]  /*9470*/  MOV R3, UR15 ;  /* 0x0000000f00037c02 */ /* 0x002fee0008000f00 */
.L_x_173:
[----:B-1----:R1:W2:Y:S02]  /*9480*/  SYNCS.PHASECHK.TRANS64.TRYWAIT P0, [R3+URZ+0xb0], R12 ;  /* 0x0000b00c030075a7 */ /* 0x0022a400080011ff */
[----:B--2---:R-:W-:Y:S05]  /*9490*/  @!P0 NANOSLEEP.SYNCS 0x989680 ;  /* 0x009896800000895d */ /* 0x004fea0003900000 */
[----:B------:R-:W2:Y:S02]  /*94a0*/  @!P0 SYNCS.PHASECHK.TRANS64 P0, [R3+URZ+0xb0], R12 ;  /* 0x0000b00c030085a7 */ /* 0x000ea400080010ff */
[----:B--2---:R-:W-:Y:S05]  /*94b0*/  @!P0 BRA `(.L_x_173) ;  /* 0xfffffffc00f08947 */ /* 0x004fea000383ffff */
[----:B------:R-:W-:Y:S05]  /*94c0*/  BRA `(.L_x_174) ;  /* 0xffffffb800dc7947 */ /* 0x000fea000383ffff */
.L_x_81:
[----:B------:R-:W-:Y:S07]  /*94d0*/  MOV R3, UR15 ;  /* 0x0000000f00037c02 */ /* 0x000fee0008000f00 */
.L_x_175:
[----:B-1----:R1:W2:Y:S02]  /*94e0*/  SYNCS.PHASECHK.TRANS64.TRYWAIT P0, [R3+URZ+0xb8], R12 ;  /* 0x0000b80c030075a7 */ /* 0x0022a400080011ff */
[----:B--2---:R-:W-:Y:S05]  /*94f0*/  @!P0 NANOSLEEP.SYNCS 0x989680 ;  /* 0x009896800000895d */ /* 0x004fea0003900000 */
[----:B------:R-:W2:Y:S02]  /*9500*/  @!P0 SYNCS.PHASECHK.TRANS64 P0, [R3+URZ+0xb8], R12 ;  /* 0x0000b80c030085a7 */ /* 0x000ea400080010ff */
[----:B--2---:R-:W-:Y:S05]  /*9510*/  @!P0 BRA `(.L_x_175) ;  /* 0xfffffffc00f08947 */ /* 0x004fea000383ffff */
[----:B------:R-:W-:Y:S05]  /*9520*/  BRA `(.L_x_176) ;  /* 0xffffffbc00647947 */ /* 0x000fea000383ffff */
.L_x_83:
[----:B------:R-:W-:-:S07]  /*9530*/  MOV R0, UR15 ;  /* 0x0000000f00007c02 */ /* 0x000fce0008000f00 */
.L_x_177:
[----:B-1----:R1:W2:Y:S02]  /*9540*/  SYNCS.PHASECHK.TRANS64.TRYWAIT P0, [R0+URZ+0xa0], R3 ;  /* 0x0000a003000075a7 */ /* 0x0022a400080011ff */
[----:B--2---:R-:W-:Y:S05]  /*9550*/  @!P0 NANOSLEEP.SYNCS 0x989680 ;  /* 0x009896800000895d */ /* 0x004fea0003900000 */
[----:B------:R-:W2:Y:S02]  /*9560*/  @!P0 SYNCS.PHASECHK.TRANS64 P0, [R0+URZ+0xa0], R3 ;  /* 0x0000a003000085a7 */ /* 0x000ea400080010ff */
[----:B--2---:R-:W-:Y:S05]  /*9570*/  @!P0 BRA `(.L_x_177) ;  /* 0xfffffffc00f08947 */ /* 0x004fea000383ffff */
[----:B------:R-:W-:Y:S05]  /*9580*/  BRA `(.L_x_178) ;  /* 0xffffffbc00cc7947 */ /* 0x000fea000383ffff */
.L_x_84:
[----:B-1----:R-:W-:-:S07]  /*9590*/  MOV R0, UR15 ;  /* 0x0000000f00007c02 */ /* 0x002fce0008000f00 */
.L_x_179:
[----:B-1----:R1:W2:Y:S02]  /*95a0*/  SYNCS.PHASECHK.TRANS64.TRYWAIT P0, [R0+URZ+0xa8], R3 ;  /* 0x0000a803000075a7 */ /* 0x0022a400080011ff */
[----:B--2---:R-:W-:Y:S05]  /*95b0*/  @!P0 NANOSLEEP.SYNCS 0x989680 ;  /* 0x009896800000895d */ /* 0x004fea0003900000 */
[----:B------:R-:W2:Y:S02]  /*95c0*/  @!P0 SYNCS.PHASECHK.TRANS64 P0, [R0+URZ+0xa8], R3 ;  /* 0x0000a803000085a7 */ /* 0x000ea400080010ff */
[----:B--2---:R-:W-:Y:S05]  /*95d0*/  @!P0 BRA `(.L_x_179) ;  /* 0xfffffffc00f08947 */ /* 0x004fea000383ffff */
[----:B------:R-:W-:Y:S05]  /*95e0*/  BRA `(.L_x_180) ;  /* 0xffffffbc00bc7947 */ /* 0x000fea000383ffff */
.L_x_85:
[----:B-1----:R-:W-:-:S07]  /*95f0*/  MOV R0, UR15 ;  /* 0x0000000f00007c02 */ /* 0x002fce0008000f00 */
.L_x_181:
[----:B-1----:R1:W2:Y:S02]  /*9600*/  SYNCS.PHASECHK.TRANS64.TRYWAIT P0, [R0+URZ+0xb0], R3 ;  /* 0x0000b003000075a7 */ /* 0x0022a400080011ff */
[----:B--2---:R-:W-:Y:S05]  /*9610*/  @!P0 NANOSLEEP.SYNCS 0x989680 ;  /* 0x009896800000895d */ /* 0x004fea0003900000 */
[----:B------:R-:W2:Y:S02]  /*9620*/  @!P0 SYNCS.PHASECHK.TRANS64 P0, [R0+URZ+0xb0], R3 ;  /* 0x0000b003000085a7 */ /* 0x000ea400080010ff */
[----:B--2---:R-:W-:Y:S05]  /*9630*/  @!P0 BRA `(.L_x_181) ;  /* 0xfffffffc00f08947 */ /* 0x004fea000383ffff */
[----:B------:R-:W-:Y:S05]  /*9640*/  BRA `(.L_x_182) ;  /* 0xffffffbc00ac7947 */ /* 0x000fea000383ffff */
.L_x_87:
[----:B------:R-:W-:Y:S07]  /*9650*/  MOV R0, UR50 ;  /* 0x0000003200007c02 */ /* 0x000fee0008000f00 */
.L_x_183:
[----:B--2---:R2:W3:Y:S02]  /*9660*/  SYNCS.PHASECHK.TRANS64.TRYWAIT P0, [R0+URZ+0xd0], R3 ;  /* 0x0000d003000075a7 */ /* 0x0044e400080011ff */
[----:B---3--:R-:W-:Y:S05]  /*9670*/  @!P0 NANOSLEEP.SYNCS 0x989680 ;  /* 0x009896800000895d */ /* 0x008fea0003900000 */
[----:B------:R-:W3:Y:S02]  /*9680*/  @!P0 SYNCS.PHASECHK.TRANS64 P0, [R0+URZ+0xd0], R3 ;  /* 0x0000d003000085a7 */ /* 0x000ee400080010ff */
[----:B---3--:R-:W-:Y:S05]  /*9690*/  @!P0 BRA `(.L_x_183) ;  /* 0xfffffffc00f08947 */ /* 0x008fea000383ffff */
[----:B------:R-:W-:Y:S05]  /*96a0*/  BRA `(.L_x_184) ;  /* 0xffffffc000907947 */ /* 0x000fea000383ffff */
.L_x_98:
[----:B-1----:R-:W-:Y:S04]  /*96b0*/  MOV R2, UR50 ;  /* 0x0000003200027c02 */ /* 0x002fe80008000f00 */
[----:B------:R1:W3:Y:S03]  /*96c0*/  SYNCS.PHASECHK.TRANS64.TRYWAIT P1, [R2+URZ+0x80], R3 ;  /* 0x00008003020075a7 */ /* 0x0002e600080211ff */
[----:B---3--:R-:W-:Y:S05]  /*96d0*/  @!P1 NANOSLEEP.SYNCS 0x989680 ;  /* 0x009896800000995d */ /* 0x008fea0003900000 */
[----:B------:R-:W3:Y:S02]  /*96e0*/  @!P1 SYNCS.PHASECHK.TRANS64 P1, [R2+URZ+0x80], R3 ;  /* 0x00008003020095a7 */ /* 0x000ee400080210ff */
[----:B---3--:R-:W-:Y:S05]  /*96f0*/  @!P1 BRA `(.L_x_98) ;  /* 0xfffffffc00ec9947 */ /* 0x008fea000383ffff */
[----:B------:R-:W-:Y:S05]  /*9700*/  BRA `(.L_x_97) ;  /* 0xffffffd000787947 */ /* 0x000fea000383ffff */
.L_x_100:
[----:B-1----:R1:W4:Y:S02]  /*9710*/  SYNCS.PHASECHK.TRANS64.TRYWAIT P1, [R83+URZ+0xe0], R0 ;  /* 0x0000e000530075a7 */ /* 0x00232400080211ff */
[----:B----4-:R-:W-:Y:S05]  /*9720*/  @!P1 NANOSLEEP.SYNCS 0x989680 ;  /* 0x009896800000995d */ /* 0x010fea0003900000 */
[----:B------:R-:W4:Y:S02]  /*9730*/  @!P1 SYNCS.PHASECHK.TRANS64 P1, [R83+URZ+0xe0], R0 ;  /* 0x0000e000530095a7 */ /* 0x000f2400080210ff */
[----:B----4-:R-:W-:Y:S05]  /*9740*/  @!P1 BRA `(.L_x_100) ;  /* 0xfffffffc00f09947 */ /* 0x010fea000383ffff */
[----:B------:R-:W-:Y:S05]  /*9750*/  BRA `(.L_x_99) ;  /* 0xffffffd000947947 */ /* 0x000fea000383ffff */
.L_x_109:
[----:B--2---:R2:W4:Y:S02]  /*9760*/  SYNCS.PHASECHK.TRANS64.TRYWAIT P1, [R4+URZ+0x80], R3 ;  /* 0x00008003040075a7 */ /* 0x00452400080211ff */
[----:B----4-:R-:W-:Y:S05]  /*9770*/  @!P1 NANOSLEEP.SYNCS 0x989680 ;  /* 0x009896800000995d */ /* 0x010fea0003900000 */
[----:B------:R-:W4:Y:S02]  /*9780*/  @!P1 SYNCS.PHASECHK.TRANS64 P1, [R4+URZ+0x80], R3 ;  /* 0x00008003040095a7 */ /* 0x000f2400080210ff */
[----:B----4-:R-:W-:Y:S05]  /*9790*/  @!P1 BRA `(.L_x_109) ;  /* 0xfffffffc00f09947 */ /* 0x010fea000383ffff */
[----:B------:R-:W-:Y:S05]  /*97a0*/  BRA `(.L_x_108) ;  /* 0xffffffd800847947 */ /* 0x000fea000383ffff */
.L_x_117:
[----:B-1----:R1:W4:Y:S02]  /*97b0*/  SYNCS.PHASECHK.TRANS64.TRYWAIT P1, [R93+URZ+0x80], R4 ;  /* 0x000080045d0075a7 */ /* 0x00232400080211ff */
[----:B----4-:R-:W-:Y:S05]  /*97c0*/  @!P1 NANOSLEEP.SYNCS 0x989680 ;  /* 0x009896800000995d */ /* 0x010fea0003900000 */
[----:B------:R-:W4:Y:S02]  /*97d0*/  @!P1 SYNCS.PHASECHK.TRANS64 P1, [R93+URZ+0x80], R4 ;  /* 0x000080045d0095a7 */ /* 0x000f2400080210ff */
[----:B----4-:R-:W-:Y:S05]  /*97e0*/  @!P1 BRA `(.L_x_117) ;  /* 0xfffffffc00f09947 */ /* 0x010fea000383ffff */
[----:B------:R-:W-:Y:S05]  /*97f0*/  BRA `(.L_x_116) ;  /* 0xffffffe000887947 */ /* 0x000fea000383ffff */
.L_x_125:
[----:B--2---:R2:W4:Y:S02]  /*9800*/  SYNCS.PHASECHK.TRANS64.TRYWAIT P1, [R16+URZ+0x80], R3 ;  /* 0x00008003100075a7 */ /* 0x00452400080211ff */
[----:B----4-:R-:W-:Y:S05]  /*9810*/  @!P1 NANOSLEEP.SYNCS 0x989680 ;  /* 0x009896800000995d */ /* 0x010fea0003900000 */
[----:B------:R-:W4:Y:S02]  /*9820*/  @!P1 SYNCS.PHASECHK.TRANS64 P1, [R16+URZ+0x80], R3 ;  /* 0x00008003100095a7 */ /* 0x000f2400080210ff */
[----:B----4-:R-:W-:Y:S05]  /*9830*/  @!P1 BRA `(.L_x_125) ;  /* 0xfffffffc00f09947 */ /* 0x010fea000383ffff */
[----:B------:R-:W-:Y:S05]  /*9840*/  BRA `(.L_x_124) ;  /* 0xffffffe800887947 */ /* 0x000fea000383ffff */
        .weak           $__internal_0_$__cuda_sm10x_tcgen05_guardrail_trap_col_being_dealloced_not_returned_by_alloc
        .type           $__internal_0_$__cuda_sm10x_tcgen05_guardrail_trap_col_being_dealloced_not_returned_by_alloc,@function
        .size           $__internal_0_$__cuda_sm10x_tcgen05_guardrail_trap_col_being_dealloced_not_returned_by_alloc,($__internal_1_$__cuda_sm10x_tcgen05_guardrail_trap_phase_invalid_during_alloc - $__internal_0_$__cuda_sm10x_tcgen05_guardrail_trap_col_being_dealloced_not_returned_by_alloc)
$__internal_0_$__cuda_sm10x_tcgen05_guardrail_trap_col_being_dealloced_not_returned_by_alloc:
[----:B------:R-:W-:Y:S05]  /*9850*/  BPT.TRAP 0x1 ;  /* 0x000000040000795c */ /* 0x000fea0000300000 */
[----:B------:R-:W-:-:S04]  /*9860*/  HFMA2 R3, -RZ, RZ, 0, 0 ;  /* 0x00000000ff037431 */ /* 0x000fc800000001ff */
[----:B------:R-:W-:Y:S05]  /*9870*/  RET.REL.NODEC R2 `(_ZN7cutlass13device_kernelINS_4conv6kernel13ConvUniversalINS1_16ConvProblemShapeILNS1_8OperatorE2ELi2EEENS1_10collective14CollectiveConvINS1_47MainloopSm100TmaUmmaWarpSpecializedImplicitGemmILS5_2ELi8ELi2ELi1ELi2EN4cute5tupleIJNSA_1CILi2EEENSC_ILi1EEESE_EEEEENSB_IJNSC_ILi64EEENSB_IJNSC_ILi128EEEEEENSB_IJSH_EEEEEENS_6half_tESM_NSA_8TiledMMAINSA_8MMA_AtomIJNSA_20SM100_MMA_F16BF16_SSISM_SM_fLi64ELi128ELNSA_4UMMA5MajorE1ELSR_1ELNSQ_7ScaleInE0ELSS_0EEEEEENSA_6LayoutINSB_IJSE_SE_SE_EEENSB_IJNSC_ILi0EEESX_SX_EEEEENSB_IJNSA_10UnderscoreES10_S10_EEEEENS7_6detail27Sm100ImplicitGemmTileTraitsINSA_13SM90_TMA_LOADENSA_14ComposedLayoutINSA_7SwizzleILi3ELi4ELi3EEENSA_18smem_ptr_flag_bitsILi16EEENSV_INSB_IJSH_NSC_ILi8EEEEEENSB_IJSE_SH_EEEEEEEvEENS14_INSA_30SM90_TMA_LOAD_IM2COL_MULTICASTES1F_vEEEENS_8epilogue10collective18CollectiveEpilogueINS1K_23Sm100TmaWarpSpecializedILi4ELi2ELi16ELb1ELb0EEEJSL_NSB_IJNSV_ISH_SE_EENSV_INSC_ILi32EEESE_EEEEESM_NSB_IJlNSB_IJSE_llEEESX_EEESM_S1U_NS1K_6fusion15FusionCallbacksIS1O_NS1V_17LinearCombinationISM_fSM_fLNS_15FloatRoundStyleE2EEESL_S1S_JEEENSA_5SM1004TMEM4LOAD26SM100_TMEM_LOAD_16dp256b4xES15_NS16_INS17_ILi2ELi4ELi3EEES1A_NSV_INSB_IJS1B_S1Q_EEENSB_IJS1Q_SE_EEEEEEENSA_17SM75_U32x4_LDSM_NENSA_14SM90_TMA_STOREES29_NSA_17SM90_U32x4_STSM_NENSA_39AutoVectorizingCopyWithAssumedAlignmentILi128EEEEEEvvEEEEvNT_6ParamsE) ;  /* 0xffffff6402e07950 */ /* 0x000fea0003c3ffff */
        .weak           $__internal_1_$__cuda_sm10x_tcgen05_guardrail_trap_phase_invalid_during_alloc
        .type           $__internal_1_$__cuda_sm10x_tcgen05_guardrail_trap_phase_invalid_during_alloc,@function
        .size           $__internal_1_$__cuda_sm10x_tcgen05_guardrail_trap_phase_invalid_during_alloc,($__internal_2_$__cuda_sm10x_tcgen05_guardrail_trap_unallocated_columns_being_dealloced - $__internal_1_$__cuda_sm10x_tcgen05_guardrail_trap_phase_invalid_during_alloc)
$__internal_1_$__cuda_sm10x_tcgen05_guardrail_trap_phase_invalid_during_alloc:
[----:B------:R-:W-:Y:S05]  /*9880*/  BPT.TRAP 0x1 ;  /* 0x000000040000795c */ /* 0x000fea0000300000 */
[----:B------:R-:W-:-:S04]  /*9890*/  MOV R3, 0x0 ;  /* 0x0000000000037802 */ /* 0x000fc80000000f00 */
[----:B------:R-:W-:Y:S05]  /*98a0*/  RET.REL.NODEC R2 `(_ZN7cutlass13device_kernelINS_4conv6kernel13ConvUniversalINS1_16ConvProblemShapeILNS1_8OperatorE2ELi2EEENS1_10collective14CollectiveConvINS1_47MainloopSm100TmaUmmaWarpSpecializedImplicitGemmILS5_2ELi8ELi2ELi1ELi2EN4cute5tupleIJNSA_1CILi2EEENSC_ILi1EEESE_EEEEENSB_IJNSC_ILi64EEENSB_IJNSC_ILi128EEEEEENSB_IJSH_EEEEEENS_6half_tESM_NSA_8TiledMMAINSA_8MMA_AtomIJNSA_20SM100_MMA_F16BF16_SSISM_SM_fLi64ELi128ELNSA_4UMMA5MajorE1ELSR_1ELNSQ_7ScaleInE0ELSS_0EEEEEENSA_6LayoutINSB_IJSE_SE_SE_EEENSB_IJNSC_ILi0EEESX_SX_EEEEENSB_IJNSA_10UnderscoreES10_S10_EEEEENS7_6detail27Sm100ImplicitGemmTileTraitsINSA_13SM90_TMA_LOADENSA_14ComposedLayoutINSA_7SwizzleILi3ELi4ELi3EEENSA_18smem_ptr_flag_bitsILi16EEENSV_INSB_IJSH_NSC_ILi8EEEEEENSB_IJSE_SH_EEEEEEEvEENS14_INSA_30SM90_TMA_LOAD_IM2COL_MULTICASTES1F_vEEEENS_8epilogue10collective18CollectiveEpilogueINS1K_23Sm100TmaWarpSpecializedILi4ELi2ELi16ELb1ELb0EEEJSL_NSB_IJNSV_ISH_SE_EENSV_INSC_ILi32EEESE_EEEEESM_NSB_IJlNSB_IJSE_llEEESX_EEESM_S1U_NS1K_6fusion15FusionCallbacksIS1O_NS1V_17LinearCombinationISM_fSM_fLNS_15FloatRoundStyleE2EEESL_S1S_JEEENSA_5SM1004TMEM4LOAD26SM100_TMEM_LOAD_16dp256b4xES15_NS16_INS17_ILi2ELi4ELi3EEES1A_NSV_INSB_IJS1B_S1Q_EEENSB_IJS1Q_SE_EEEEEEENSA_17SM75_U32x4_LDSM_NENSA_14SM90_TMA_STOREES29_NSA_17SM90_U32x4_STSM_NENSA_39AutoVectorizingCopyWithAssumedAlignmentILi128EEEEEEvvEEEEvNT_6ParamsE) ;  /* 0xffffff6402d47950 */ /* 0x000fea0003c3ffff */
        .weak           $__internal_2_$__cuda_sm10x_tcgen05_guardrail_trap_unallocated_columns_being_dealloced
        .type           $__internal_2_$__cuda_sm10x_tcgen05_guardrail_trap_unallocated_columns_being_dealloced,@function
        .size           $__internal_2_$__cuda_sm10x_tcgen05_guardrail_trap_unallocated_columns_being_dealloced,(.L_x_186 - $__internal_2_$__cuda_sm10x_tcgen05_guardrail_trap_unallocated_columns_being_dealloced)
$__internal_2_$__cuda_sm10x_tcgen05_guardrail_trap_unallocated_columns_being_dealloced:
[----:B------:R-:W-:Y:S05]  /*98b0*/  BPT.TRAP 0x1 ;  /* 0x000000040000795c */ /* 0x000fea0000300000 */
[----:B------:R-:W-:-:S04]  /*98c0*/  HFMA2 R3, -RZ, RZ, 0, 0 ;  /* 0x00000000ff037431 */ /* 0x000fc800000001ff */
[----:B------:R-:W-:Y:S05]  /*98d0*/  RET.REL.NODEC R2 `(_ZN7cutlass13device_kernelINS_4conv6kernel13ConvUniversalINS1_16ConvProblemShapeILNS1_8OperatorE2ELi2EEENS1_10collective14CollectiveConvINS1_47MainloopSm100TmaUmmaWarpSpecializedImplicitGemmILS5_2ELi8ELi2ELi1ELi2EN4cute5tupleIJNSA_1CILi2EEENSC_ILi1EEESE_EEEEENSB_IJNSC_ILi64EEENSB_IJNSC_ILi128EEEEEENSB_IJSH_EEEEEENS_6half_tESM_NSA_8TiledMMAINSA_8MMA_AtomIJNSA_20SM100_MMA_F16BF16_SSISM_SM_fLi64ELi128ELNSA_4UMMA5MajorE1ELSR_1ELNSQ_7ScaleInE0ELSS_0EEEEEENSA_6LayoutINSB_IJSE_SE_SE_EEENSB_IJNSC_ILi0EEESX_SX_EEEEENSB_IJNSA_10UnderscoreES10_S10_EEEEENS7_6detail27Sm100ImplicitGemmTileTraitsINSA_13SM90_TMA_LOADENSA_14ComposedLayoutINSA_7SwizzleILi3ELi4ELi3EEENSA_18smem_ptr_flag_bitsILi16EEENSV_INSB_IJSH_NSC_ILi8EEEEEENSB_IJSE_SH_EEEEEEEvEENS14_INSA_30SM90_TMA_LOAD_IM2COL_MULTICASTES1F_vEEEENS_8epilogue10collective18CollectiveEpilogueINS1K_23Sm100TmaWarpSpecializedILi4ELi2ELi16ELb1ELb0EEEJSL_NSB_IJNSV_ISH_SE_EENSV_INSC_ILi32EEESE_EEEEESM_NSB_IJlNSB_IJSE_llEEESX_EEESM_S1U_NS1K_6fusion15FusionCallbacksIS1O_NS1V_17LinearCombinationISM_fSM_fLNS_15FloatRoundStyleE2EEESL_S1S_JEEENSA_5SM1004TMEM4LOAD26SM100_TMEM_LOAD_16dp256b4xES15_NS16_INS17_ILi2ELi4ELi3EEES1A_NSV_INSB_IJS1B_S1Q_EEENSB_IJS1Q_SE_EEEEEEENSA_17SM75_U32x4_LDSM_NENSA_14SM90_TMA_STOREES29_NSA_17SM90_U32x4_STSM_NENSA_39AutoVectorizingCopyWithAssumedAlignmentILi128EEEEEEvvEEEEvNT_6ParamsE) ;  /* 0xffffff6402c87950 */ /* 0x000fea0003c3ffff */
.L_x_185:
[----:B------:R-:W-:-:S00]  /*98e0*/  BRA `(.L_x_185) ;  /* 0xfffffffc00fc7947 */ /* 0x000fc0000383ffff */
[----:B------:R-:W-:-:S00]  /*98f0*/  NOP ;  /* 0x0000000000007918 */ /* 0x000fc00000000000 */
        /* <DEDUP_REMOVED lines=8> */
.L_x_186:


//--------------------- .nv.global.init           --------------------------
	.section	.nv.global.init,"aw",@progbits
.nv.global.init:
	.type		$str$29,@object
	.size		$str$29,($str$30 - $str$29)
$str$29:
        /*0000*/ 	.byte	0x28, 0x61, 0x64, 0x64, 0x72, 0x65, 0x73, 0x73, 0x20, 0x26, 0x20, 0x6d, 0x61, 0x73, 0x6b, 0x29
        /*0010*/ 	.byte	0x20, 0x3d, 0x3d, 0x20, 0x30, 0x00
	.type		$str$30,@object
	.size		$str$30,($str$28 - $str$30)
$str$30:
        /*0016*/ 	.byte	0x2f, 0x74, 0x6d, 0x70, 0x2f, 0x63, 0x75, 0x74, 0x6c, 0x61, 0x73, 0x73, 0x5f, 0x73, 0x77, 0x65
        /*0026*/ 	.byte	0x65, 0x70, 0x5f, 0x73, 0x72, 0x63, 0x2f, 0x69, 0x6e, 0x63, 0x6c, 0x75, 0x64, 0x65, 0x2f, 0x63
        /*0036*/ 	.byte	0x75, 0x74, 0x65, 0x2f, 0x70, 0x6f, 0x69, 0x6e, 0x74, 0x65, 0x72, 0x5f, 0x66, 0x6c, 0x61, 0x67
        /*0046*/ 	.byte	0x67, 0x65, 0x64, 0x2e, 0x68, 0x70, 0x70, 0x00
	.type		$str$28,@object
	.size		$str$28,($str$27 - $str$28)
$str$28:
        /*004e*/ 	.byte	0x2f, 0x74, 0x6d, 0x70, 0x2f, 0x63, 0x75, 0x74, 0x6c, 0x61, 0x73, 0x73, 0x5f, 0x73, 0x77, 0x65
        /*005e*/ 	.byte	0x65, 0x70, 0x5f, 0x73, 0x72, 0x63, 0x2f, 0x69, 0x6e, 0x63, 0x6c, 0x75, 0x64, 0x65, 0x2f, 0x63
        /*006e*/ 	.byte	0x75, 0x74, 0x65, 0x2f, 0x61, 0x74, 0x6f, 0x6d, 0x2f, 0x63, 0x6f, 0x70, 0x79, 0x5f, 0x74, 0x72
        /*007e*/ 	.byte	0x61, 0x69, 0x74, 0x73, 0x5f, 0x73, 0x6d, 0x31, 0x30, 0x30, 0x2e, 0x68, 0x70, 0x70, 0x00
	.type		$str$27,@object
	.size		$str$27,(__unnamed_1 - $str$27)
$str$27:
        /*008d*/ 	.byte	0x28, 0x28, 0x75, 0x69, 0x6e, 0x74, 0x33, 0x32, 0x5f, 0x74, 0x28, 0x74, 0x68, 0x72, 0x65, 0x61
        /*009d*/ 	.byte	0x64, 0x49, 0x64, 0x78, 0x2e, 0x78, 0x29, 0x20, 0x2f, 0x20, 0x33, 0x32, 0x29, 0x20, 0x25, 0x20
        /*00ad*/ 	.byte	0x34, 0x29, 0x20, 0x3d, 0x3d, 0x20, 0x28, 0x28, 0x28, 0x74, 0x6d, 0x65, 0x6d, 0x5f, 0x61, 0x64
        /*00bd*/ 	.byte	0x64, 0x72, 0x20, 0x3e, 0x3e, 0x20, 0x31, 0x36, 0x29, 0x20, 0x2f, 0x20, 0x33, 0x32, 0x29, 0x20
        /*00cd*/ 	.byte	0x25, 0x20, 0x34, 0x29, 0x00
	.type		__unnamed_1,@object
	.size		__unnamed_1,(__unnamed_2 - __unnamed_1)
__unnamed_1:
        /*00d2*/ 	.byte	0x61, 0x75, 0x74, 0x6f, 0x20, 0x63, 0x75, 0x74, 0x65, 0x3a, 0x3a, 0x61, 0x73, 0x5f, 0x70, 0x6f
        /* <DEDUP_REMOVED lines=24> */
        /*0262*/ 	.byte	0x3e, 0x3e, 0x3e, 0x5d, 0x00
	.type		__unnamed_2,@object
	.size		__unnamed_2,(.L_2 - __unnamed_2)
__unnamed_2:
        /* <DEDUP_REMOVED lines=46> */
.L_2:


//--------------------- .nv.shared._ZN7cutlass13device_kernelINS_4conv6kernel13ConvUniversalINS1_16ConvProblemShapeILNS1_8OperatorE2ELi2EEENS1_10collective14CollectiveConvINS1_47MainloopSm100TmaUmmaWarpSpecializedImplicitGemmILS5_2ELi8ELi2ELi1ELi2EN4cute5tupleIJNSA_1CILi2EEENSC_ILi1EEESE_EEEEENSB_IJNSC_ILi64EEENSB_IJNSC_ILi128EEEEEENSB_IJSH_EEEEEENS_6half_tESM_NSA_8TiledMMAINSA_8MMA_AtomIJNSA_20SM100_MMA_F16BF16_SSISM_SM_fLi64ELi128ELNSA_4UMMA5MajorE1ELSR_1ELNSQ_7ScaleInE0ELSS_0EEEEEENSA_6LayoutINSB_IJSE_SE_SE_EEENSB_IJNSC_ILi0EEESX_SX_EEEEENSB_IJNSA_10UnderscoreES10_S10_EEEEENS7_6detail27Sm100ImplicitGemmTileTraitsINSA_13SM90_TMA_LOADENSA_14ComposedLayoutINSA_7SwizzleILi3ELi4ELi3EEENSA_18smem_ptr_flag_bitsILi16EEENSV_INSB_IJSH_NSC_ILi8EEEEEENSB_IJSE_SH_EEEEEEEvEENS14_INSA_30SM90_TMA_LOAD_IM2COL_MULTICASTES1F_vEEEENS_8epilogue10collective18CollectiveEpilogueINS1K_23Sm100TmaWarpSpecializedILi4ELi2ELi16ELb1ELb0EEEJSL_NSB_IJNSV_ISH_SE_EENSV_INSC_ILi32EEESE_EEEEESM_NSB_IJlNSB_IJSE_llEEESX_EEESM_S1U_NS1K_6fusion15FusionCallbacksIS1O_NS1V_17LinearCombinationISM_fSM_fLNS_15FloatRoundStyleE2EEESL_S1S_JEEENSA_5SM1004TMEM4LOAD26SM100_TMEM_LOAD_16dp256b4xES15_NS16_INS17_ILi2ELi4ELi3EEES1A_NSV_INSB_IJS1B_S1Q_EEENSB_IJS1Q_SE_EEEEEEENSA_17SM75_U32x4_LDSM_NENSA_14SM90_TMA_STOREES29_NSA_17SM90_U32x4_STSM_NENSA_39AutoVectorizingCopyWithAssumedAlignmentILi128EEEEEEvvEEEEvNT_6ParamsE --------------------------
	.section	.nv.shared._ZN7cutlass13device_kernelINS_4conv6kernel13ConvUniversalINS1_16ConvProblemShapeILNS1_8OperatorE2ELi2EEENS1_10collective14CollectiveConvINS1_47MainloopSm100TmaUmmaWarpSpecializedImplicitGemmILS5_2ELi8ELi2ELi1ELi2EN4cute5tupleIJNSA_1CILi2EEENSC_ILi1EEESE_EEEEENSB_IJNSC_ILi64EEENSB_IJNSC_ILi128EEEEEENSB_IJSH_EEEEEENS_6half_tESM_NSA_8TiledMMAINSA_8MMA_AtomIJNSA_20SM100_MMA_F16BF16_SSISM_SM_fLi64ELi128ELNSA_4UMMA5MajorE1ELSR_1ELNSQ_7ScaleInE0ELSS_0EEEEEENSA_6LayoutINSB_IJSE_SE_SE_EEENSB_IJNSC_ILi0EEESX_SX_EEEEENSB_IJNSA_10UnderscoreES10_S10_EEEEENS7_6detail27Sm100ImplicitGemmTileTraitsINSA_13SM90_TMA_LOADENSA_14ComposedLayoutINSA_7SwizzleILi3ELi4ELi3EEENSA_18smem_ptr_flag_bitsILi16EEENSV_INSB_IJSH_NSC_ILi8EEEEEENSB_IJSE_SH_EEEEEEEvEENS14_INSA_30SM90_TMA_LOAD_IM2COL_MULTICASTES1F_vEEEENS_8epilogue10collective18CollectiveEpilogueINS1K_23Sm100TmaWarpSpecializedILi4ELi2ELi16ELb1ELb0EEEJSL_NSB_IJNSV_ISH_SE_EENSV_INSC_ILi32EEESE_EEEEESM_NSB_IJlNSB_IJSE_llEEESX_EEESM_S1U_NS1K_6fusion15FusionCallbacksIS1O_NS1V_17LinearCombinationISM_fSM_fLNS_15FloatRoundStyleE2EEESL_S1S_JEEENSA_5SM1004TMEM4LOAD26SM100_TMEM_LOAD_16dp256b4xES15_NS16_INS17_ILi2ELi4ELi3EEES1A_NSV_INSB_IJS1B_S1Q_EEENSB_IJS1Q_SE_EEEEEEENSA_17SM75_U32x4_LDSM_NENSA_14SM90_TMA_STOREES29_NSA_17SM90_U32x4_STSM_NENSA_39AutoVectorizingCopyWithAssumedAlignmentILi128EEEEEEvvEEEEvNT_6ParamsE,"aw",@nobits
	.sectionflags	@""
	.align	16
	.zero		1024


//--------------------- .nv.shared.reserved.0     --------------------------
	.section	.nv.shared.reserved.0,"aw",@nobits
	.weak		__nv_reservedSMEM_offset_0_alias
	.size		__nv_reservedSMEM_offset_0_alias, 0, 64
	.other		__nv_reservedSMEM_offset_0_alias,@"STO_CUDA_RESERVED_SHARED STV_DEFAULT"
__nv_reservedSMEM_offset_0_alias:
	.zero		0
.nv.shared.reserved.0:
	.zero		64
	.weak		__nv_reservedSMEM_tcgen05_partition
	.type		__nv_reservedSMEM_tcgen05_partition,@object
	.size		__nv_reservedSMEM_tcgen05_partition,(.L_0 - __nv_reservedSMEM_tcgen05_partition)
__nv_reservedSMEM_tcgen05_partition:
	.zero		32
.L_0:


//--------------------- .nv.global                --------------------------
	.section	.nv.global,"aw",@nobits
.nv.global:
	.type		_ZN39_INTERNAL_f9105d19_4_k_cu_c7e47c07_42734cute1_E,@object
	.size		_ZN39_INTERNAL_f9105d19_4_k_cu_c7e47c07_42734cute1_E,(_ZN39_INTERNAL_f9105d19_4_k_cu_c7e47c07_42734cuda3std3__45__cpo6cbeginE - _ZN39_INTERNAL_f9105d19_4_k_cu_c7e47c07_42734cute1_E)
_ZN39_INTERNAL_f9105d19_4_k_cu_c7e47c07_42734cute1_E:
	.zero		1
	.type		_ZN39_INTERNAL_f9105d19_4_k_cu_c7e47c07_42734cuda3std3__45__cpo6cbeginE,@object
	.size		_ZN39_INTERNAL_f9105d19_4_k_cu_c7e47c07_42734cuda3std3__45__cpo6cbeginE,(_ZN39_INTERNAL_f9105d19_4_k_cu_c7e47c07_42734cuda3std3__48in_placeE - _ZN39_INTERNAL_f9105d19_4_k_cu_c7e47c07_42734cuda3std3__45__cpo6cbeginE)
_ZN39_INTERNAL_f9105d19_4_k_cu_c7e47c07_42734cuda3std3__45__cpo6cbeginE:
	.zero		1
	.type		_ZN39_INTERNAL_f9105d19_4_k_cu_c7e47c07_42734cuda3std3__48in_placeE,@object
	.size		_ZN39_INTERNAL_f9105d19_4_k_cu_c7e47c07_42734cuda3std3__48in_placeE,(_ZN39_INTERNAL_f9105d19_4_k_cu_c7e47c07_42734cuda3std6ranges3__45__cpo9iter_moveE - _ZN39_INTERNAL_f9105d19_4_k_cu_c7e47c07_42734cuda3std3__48in_placeE)
_ZN39_INTERNAL_f9105d19_4_k_cu_c7e47c07_42734cuda3std3__48in_placeE:
	.zero		1
	.type		_ZN39_INTERNAL_f9105d19_4_k_cu_c7e47c07_42734cuda3std6ranges3__45__cpo9iter_moveE,@object
	.size		_ZN39_INTERNAL_f9105d19_4_k_cu_c7e47c07_42734cuda3std6ranges3__45__cpo9iter_moveE,(_ZN39_INTERNAL_f9105d19_4_k_cu_c7e47c07_42734cuda3std3__45__cpo5beginE - _ZN39_INTERNAL_f9105d19_4_k_cu_c7e47c07_42734cuda3std6ranges3__45__cpo9iter_moveE)
_ZN39_INTERNAL_f9105d19_4_k_cu_c7e47c07_42734cuda3std6ranges3__45__cpo9iter_moveE:
	.zero		1
	.type		_ZN39_INTERNAL_f9105d19_4_k_cu_c7e47c07_42734cuda3std3__45__cpo5beginE,@object
	.size		_ZN39_INTERNAL_f9105d19_4_k_cu_c7e47c07_42734cuda3std3__45__cpo5beginE,(_ZN39_INTERNAL_f9105d19_4_k_cu_c7e47c07_42734cuda3std3__441_GLOBAL__N__f9105d19_4_k_cu_c7e47c07_42736ignoreE - _ZN39_INTERNAL_f9105d19_4_k_cu_c7e47c07_42734cuda3std3__45__cpo5beginE)
_ZN39_INTERNAL_f9105d19_4_k_cu_c7e47c07_42734cuda3std3__45__cpo5beginE:
	.zero		1
	.type		_ZN39_INTERNAL_f9105d19_4_k_cu_c7e47c07_42734cuda3std3__441_GLOBAL__N__f9105d19_4_k_cu_c7e47c07_42736ignoreE,@object
	.size		_ZN39_INTERNAL_f9105d19_4_k_cu_c7e47c07_42734cuda3std3__441_GLOBAL__N__f9105d19_4_k_cu_c7e47c07_42736ignoreE,(_ZN39_INTERNAL_f9105d19_4_k_cu_c7e47c07_42734cute7productE - _ZN39_INTERNAL_f9105d19_4_k_cu_c7e47c07_42734cuda3std3__441_GLOBAL__N__f9105d19_4_k_cu_c7e47c07_42736ignoreE)
_ZN39_INTERNAL_f9105d19_4_k_cu_c7e47c07_42734cuda3std3__441_GLOBAL__N__f9105d19_4_k_cu_c7e47c07_42736ignoreE:
	.zero		1
	.type		_ZN39_INTERNAL_f9105d19_4_k_cu_c7e47c07_42734cute7productE,@object
	.size		_ZN39_INTERNAL_f9105d19_4_k_cu_c7e47c07_42734cute7productE,(_ZN39_INTERNAL_f9105d19_4_k_cu_c7e47c07_42734cuda3std3__45__cpo3endE - _ZN39_INTERNAL_f9105d19_4_k_cu_c7e47c07_42734cute7productE)
_ZN39_INTERNAL_f9105d19_4_k_cu_c7e47c07_42734cute7productE:
	.zero		1
	.type		_ZN39_INTERNAL_f9105d19_4_k_cu_c7e47c07_42734cuda3std3__45__cpo3endE,@object
	.size		_ZN39_INTERNAL_f9105d19_4_k_cu_c7e47c07_42734cuda3std3__45__cpo3endE,(_ZN39_INTERNAL_f9105d19_4_k_cu_c7e47c07_42734cuda3std3__419piecewise_constructE - _ZN39_INTERNAL_f9105d19_4_k_cu_c7e47c07_42734cuda3std3__45__cpo3endE)
_ZN39_INTERNAL_f9105d19_4_k_cu_c7e47c07_42734cuda3std3__45__cpo3endE:
	.zero		1
	.type		_ZN39_INTERNAL_f9105d19_4_k_cu_c7e47c07_42734cuda3std3__419piecewise_constructE,@object
	.size		_ZN39_INTERNAL_f9105d19_4_k_cu_c7e47c07_42734cuda3std3__419piecewise_constructE,(_ZN39_INTERNAL_f9105d19_4_k_cu_c7e47c07_42734cuda3std3__45__cpo4cendE - _ZN39_INTERNAL_f9105d19_4_k_cu_c7e47c07_42734cuda3std3__419piecewise_constructE)
_ZN39_INTERNAL_f9105d19_4_k_cu_c7e47c07_42734cuda3std3__419piecewise_constructE:
	.zero		1
	.type		_ZN39_INTERNAL_f9105d19_4_k_cu_c7e47c07_42734cuda3std3__45__cpo4cendE,@object
	.size		_ZN39_INTERNAL_f9105d19_4_k_cu_c7e47c07_42734cuda3std3__45__cpo4cendE,(_ZN39_INTERNAL_f9105d19_4_k_cu_c7e47c07_42734cuda3std6ranges3__45__cpo4swapE - _ZN39_INTERNAL_f9105d19_4_k_cu_c7e47c07_42734cuda3std3__45__cpo4cendE)
_ZN39_INTERNAL_f9105d19_4_k_cu_c7e47c07_42734cuda3std3__45__cpo4cendE:
	.zero		1
	.type		_ZN39_INTERNAL_f9105d19_4_k_cu_c7e47c07_42734cuda3std6ranges3__45__cpo4swapE,@object
	.size		_ZN39_INTERNAL_f9105d19_4_k_cu_c7e47c07_42734cuda3std6ranges3__45__cpo4swapE,(.L_10 - _ZN39_INTERNAL_f9105d19_4_k_cu_c7e47c07_42734cuda3std6ranges3__45__cpo4swapE)
_ZN39_INTERNAL_f9105d19_4_k_cu_c7e47c07_42734cuda3std6ranges3__45__cpo4swapE:
	.zero		1
.L_10:


//--------------------- .nv.constant0._ZN7cutlass13device_kernelINS_4conv6kernel13ConvUniversalINS1_16ConvProblemShapeILNS1_8OperatorE2ELi2EEENS1_10collective14CollectiveConvINS1_47MainloopSm100TmaUmmaWarpSpecializedImplicitGemmILS5_2ELi8ELi2ELi1ELi2EN4cute5tupleIJNSA_1CILi2EEENSC_ILi1EEESE_EEEEENSB_IJNSC_ILi64EEENSB_IJNSC_ILi128EEEEEENSB_IJSH_EEEEEENS_6half_tESM_NSA_8TiledMMAINSA_8MMA_AtomIJNSA_20SM100_MMA_F16BF16_SSISM_SM_fLi64ELi128ELNSA_4UMMA5MajorE1ELSR_1ELNSQ_7ScaleInE0ELSS_0EEEEEENSA_6LayoutINSB_IJSE_SE_SE_EEENSB_IJNSC_ILi0EEESX_SX_EEEEENSB_IJNSA_10UnderscoreES10_S10_EEEEENS7_6detail27Sm100ImplicitGemmTileTraitsINSA_13SM90_TMA_LOADENSA_14ComposedLayoutINSA_7SwizzleILi3ELi4ELi3EEENSA_18smem_ptr_flag_bitsILi16EEENSV_INSB_IJSH_NSC_ILi8EEEEEENSB_IJSE_SH_EEEEEEEvEENS14_INSA_30SM90_TMA_LOAD_IM2COL_MULTICASTES1F_vEEEENS_8epilogue10collective18CollectiveEpilogueINS1K_23Sm100TmaWarpSpecializedILi4ELi2ELi16ELb1ELb0EEEJSL_NSB_IJNSV_ISH_SE_EENSV_INSC_ILi32EEESE_EEEEESM_NSB_IJlNSB_IJSE_llEEESX_EEESM_S1U_NS1K_6fusion15FusionCallbacksIS1O_NS1V_17LinearCombinationISM_fSM_fLNS_15FloatRoundStyleE2EEESL_S1S_JEEENSA_5SM1004TMEM4LOAD26SM100_TMEM_LOAD_16dp256b4xES15_NS16_INS17_ILi2ELi4ELi3EEES1A_NSV_INSB_IJS1B_S1Q_EEENSB_IJS1Q_SE_EEEEEEENSA_17SM75_U32x4_LDSM_NENSA_14SM90_TMA_STOREES29_NSA_17SM90_U32x4_STSM_NENSA_39AutoVectorizingCopyWithAssumedAlignmentILi128EEEEEEvvEEEEvNT_6ParamsE --------------------------
	.section	.nv.constant0._ZN7cutlass13device_kernelINS_4conv6kernel13ConvUniversalINS1_16ConvProblemShapeILNS1_8OperatorE2ELi2EEENS1_10collective14CollectiveConvINS1_47MainloopSm100TmaUmmaWarpSpecializedImplicitGemmILS5_2ELi8ELi2ELi1ELi2EN4cute5tupleIJNSA_1CILi2EEENSC_ILi1EEESE_EEEEENSB_IJNSC_ILi64EEENSB_IJNSC_ILi128EEEEEENSB_IJSH_EEEEEENS_6half_tESM_NSA_8TiledMMAINSA_8MMA_AtomIJNSA_20SM100_MMA_F16BF16_SSISM_SM_fLi64ELi128ELNSA_4UMMA5MajorE1ELSR_1ELNSQ_7ScaleInE0ELSS_0EEEEEENSA_6LayoutINSB_IJSE_SE_SE_EEENSB_IJNSC_ILi0EEESX_SX_EEEEENSB_IJNSA_10UnderscoreES10_S10_EEEEENS7_6detail27Sm100ImplicitGemmTileTraitsINSA_13SM90_TMA_LOADENSA_14ComposedLayoutINSA_7SwizzleILi3ELi4ELi3EEENSA_18smem_ptr_flag_bitsILi16EEENSV_INSB_IJSH_NSC_ILi8EEEEEENSB_IJSE_SH_EEEEEEEvEENS14_INSA_30SM90_TMA_LOAD_IM2COL_MULTICASTES1F_vEEEENS_8epilogue10collective18CollectiveEpilogueINS1K_23Sm100TmaWarpSpecializedILi4ELi2ELi16ELb1ELb0EEEJSL_NSB_IJNSV_ISH_SE_EENSV_INSC_ILi32EEESE_EEEEESM_NSB_IJlNSB_IJSE_llEEESX_EEESM_S1U_NS1K_6fusion15FusionCallbacksIS1O_NS1V_17LinearCombinationISM_fSM_fLNS_15FloatRoundStyleE2EEESL_S1S_JEEENSA_5SM1004TMEM4LOAD26SM100_TMEM_LOAD_16dp256b4xES15_NS16_INS17_ILi2ELi4ELi3EEES1A_NSV_INSB_IJS1B_S1Q_EEENSB_IJS1Q_SE_EEEEEEENSA_17SM75_U32x4_LDSM_NENSA_14SM90_TMA_STOREES29_NSA_17SM90_U32x4_STSM_NENSA_39AutoVectorizingCopyWithAssumedAlignmentILi128EEEEEEvvEEEEvNT_6ParamsE,"a",@progbits
	.sectionflags	@""
	.align	4
.nv.constant0._ZN7cutlass13device_kernelINS_4conv6kernel13ConvUniversalINS1_16ConvProblemShapeILNS1_8OperatorE2ELi2EEENS1_10collective14CollectiveConvINS1_47MainloopSm100TmaUmmaWarpSpecializedImplicitGemmILS5_2ELi8ELi2ELi1ELi2EN4cute5tupleIJNSA_1CILi2EEENSC_ILi1EEESE_EEEEENSB_IJNSC_ILi64EEENSB_IJNSC_ILi128EEEEEENSB_IJSH_EEEEEENS_6half_tESM_NSA_8TiledMMAINSA_8MMA_AtomIJNSA_20SM100_MMA_F16BF16_SSISM_SM_fLi64ELi128ELNSA_4UMMA5MajorE1ELSR_1ELNSQ_7ScaleInE0ELSS_0EEEEEENSA_6LayoutINSB_IJSE_SE_SE_EEENSB_IJNSC_ILi0EEESX_SX_EEEEENSB_IJNSA_10UnderscoreES10_S10_EEEEENS7_6detail27Sm100ImplicitGemmTileTraitsINSA_13SM90_TMA_LOADENSA_14ComposedLayoutINSA_7SwizzleILi3ELi4ELi3EEENSA_18smem_ptr_flag_bitsILi16EEENSV_INSB_IJSH_NSC_ILi8EEEEEENSB_IJSE_SH_EEEEEEEvEENS14_INSA_30SM90_TMA_LOAD_IM2COL_MULTICASTES1F_vEEEENS_8epilogue10collective18CollectiveEpilogueINS1K_23Sm100TmaWarpSpecializedILi4ELi2ELi16ELb1ELb0EEEJSL_NSB_IJNSV_ISH_SE_EENSV_INSC_ILi32EEESE_EEEEESM_NSB_IJlNSB_IJSE_llEEESX_EEESM_S1U_NS1K_6fusion15FusionCallbacksIS1O_NS1V_17LinearCombinationISM_fSM_fLNS_15FloatRoundStyleE2EEESL_S1S_JEEENSA_5SM1004TMEM4LOAD26SM100_TMEM_LOAD_16dp256b4xES15_NS16_INS17_ILi2ELi4ELi3EEES1A_NSV_INSB_IJS1B_S1Q_EEENSB_IJS1Q_SE_EEEEEEENSA_17SM75_U32x4_LDSM_NENSA_14SM90_TMA_STOREES29_NSA_17SM90_U32x4_STSM_NENSA_39AutoVectorizingCopyWithAssumedAlignmentILi128EEEEEEvvEEEEvNT_6ParamsE:
	.zero		2944


//--------------------- SYMBOLS --------------------------

	.type		.nv.reservedSmem.offset0,@object
	.size		.nv.reservedSmem.offset0,0x4
	.type		.nv.reservedSmem.cap,@object
	.size		.nv.reservedSmem.cap,0x4
	.type		__assertfail,@function
